//
// Generated by NVIDIA NVVM Compiler
//
// Compiler Build ID: CL-36424714
// Cuda compilation tools, release 13.0, V13.0.88
// Based on NVVM 20.0.0
//

.version 9.0
.target sm_100
.address_size 64

	// .globl	_Z40flashattn_streaming_16x16_kernel_mw_v6_1PK6__halfS1_S1_Pfiif
// _ZZ40flashattn_streaming_16x16_kernel_mw_v6_1PK6__halfS1_S1_PfiifE12sh_m_running has been demoted
// _ZZ40flashattn_streaming_16x16_kernel_mw_v6_1PK6__halfS1_S1_PfiifE12sh_l_running has been demoted
// _ZZ40flashattn_streaming_16x16_kernel_mw_v6_1PK6__halfS1_S1_PfiifE12sh_y_running has been demoted
// _ZZ40flashattn_streaming_16x16_kernel_mw_v6_1PK6__halfS1_S1_PfiifE3shK has been demoted
// _ZZ40flashattn_streaming_16x16_kernel_mw_v6_1PK6__halfS1_S1_PfiifE3shV has been demoted
// _ZZ40flashattn_streaming_16x16_kernel_mw_v6_1PK6__halfS1_S1_PfiifE8s_scores has been demoted

.visible .entry _Z40flashattn_streaming_16x16_kernel_mw_v6_1PK6__halfS1_S1_Pfiif(
	.param .u64 .ptr .align 1 _Z40flashattn_streaming_16x16_kernel_mw_v6_1PK6__halfS1_S1_Pfiif_param_0,
	.param .u64 .ptr .align 1 _Z40flashattn_streaming_16x16_kernel_mw_v6_1PK6__halfS1_S1_Pfiif_param_1,
	.param .u64 .ptr .align 1 _Z40flashattn_streaming_16x16_kernel_mw_v6_1PK6__halfS1_S1_Pfiif_param_2,
	.param .u64 .ptr .align 1 _Z40flashattn_streaming_16x16_kernel_mw_v6_1PK6__halfS1_S1_Pfiif_param_3,
	.param .u32 _Z40flashattn_streaming_16x16_kernel_mw_v6_1PK6__halfS1_S1_Pfiif_param_4,
	.param .u32 _Z40flashattn_streaming_16x16_kernel_mw_v6_1PK6__halfS1_S1_Pfiif_param_5,
	.param .f32 _Z40flashattn_streaming_16x16_kernel_mw_v6_1PK6__halfS1_S1_Pfiif_param_6
)
{
	.reg .pred 	%p<115>;
	.reg .b16 	%rs<17>;
	.reg .b32 	%r<324>;
	.reg .b32 	%f<408>;
	.reg .b64 	%rd<39>;
	// demoted variable
	.shared .align 4 .b8 _ZZ40flashattn_streaming_16x16_kernel_mw_v6_1PK6__halfS1_S1_PfiifE12sh_m_running[64];
	// demoted variable
	.shared .align 4 .b8 _ZZ40flashattn_streaming_16x16_kernel_mw_v6_1PK6__halfS1_S1_PfiifE12sh_l_running[64];
	// demoted variable
	.shared .align 4 .b8 _ZZ40flashattn_streaming_16x16_kernel_mw_v6_1PK6__halfS1_S1_PfiifE12sh_y_running[1024];
	// demoted variable
	.shared .align 2 .b8 _ZZ40flashattn_streaming_16x16_kernel_mw_v6_1PK6__halfS1_S1_PfiifE3shK[1024];
	// demoted variable
	.shared .align 2 .b8 _ZZ40flashattn_streaming_16x16_kernel_mw_v6_1PK6__halfS1_S1_PfiifE3shV[1024];
	// demoted variable
	.shared .align 4 .b8 _ZZ40flashattn_streaming_16x16_kernel_mw_v6_1PK6__halfS1_S1_PfiifE8s_scores[1024];
	ld.param.u64 	%rd4, [_Z40flashattn_streaming_16x16_kernel_mw_v6_1PK6__halfS1_S1_Pfiif_param_0];
	ld.param.u64 	%rd5, [_Z40flashattn_streaming_16x16_kernel_mw_v6_1PK6__halfS1_S1_Pfiif_param_1];
	ld.param.u64 	%rd6, [_Z40flashattn_streaming_16x16_kernel_mw_v6_1PK6__halfS1_S1_Pfiif_param_2];
	ld.param.u32 	%r38, [_Z40flashattn_streaming_16x16_kernel_mw_v6_1PK6__halfS1_S1_Pfiif_param_4];
	ld.param.f32 	%f56, [_Z40flashattn_streaming_16x16_kernel_mw_v6_1PK6__halfS1_S1_Pfiif_param_6];
	mov.u32 	%r1, %ctaid.x;
	setp.ge.s32 	%p1, %r1, %r38;
	@%p1 bra 	$L__BB0_32;
	ld.param.u32 	%r306, [_Z40flashattn_streaming_16x16_kernel_mw_v6_1PK6__halfS1_S1_Pfiif_param_5];
	cvta.to.global.u64 	%rd8, %rd4;
	mov.u32 	%r2, %tid.x;
	and.b32  	%r3, %r2, 31;
	cvt.u64.u32 	%rd9, %r1;
	mul.wide.u32 	%rd10, %r1, 512;
	add.s64 	%rd1, %rd8, %rd10;
	cvt.s64.s32 	%rd11, %r306;
	mul.lo.s64 	%rd12, %rd9, %rd11;
	shl.b64 	%rd13, %rd12, 5;
	add.s64 	%rd2, %rd5, %rd13;
	add.s64 	%rd3, %rd6, %rd13;
	and.b32  	%r4, %r2, 992;
	setp.ne.s32 	%p2, %r4, 32;
	@%p2 bra 	$L__BB0_3;
	mov.b32 	%r40, 16;
	wmma.load.a.sync.aligned.row.m16n16k16.global.f16 	{%r311, %r312, %r313, %r314, %r315, %r316, %r317, %r318}, [%rd1], %r40;
$L__BB0_3:
	setp.gt.u32 	%p3, %r2, 15;
	@%p3 bra 	$L__BB0_6;
	mov.u32 	%r21, %ntid.x;
	mov.u32 	%r319, %r2;
$L__BB0_5:
	shl.b32 	%r41, %r319, 2;
	mov.u32 	%r42, _ZZ40flashattn_streaming_16x16_kernel_mw_v6_1PK6__halfS1_S1_PfiifE12sh_m_running;
	add.s32 	%r43, %r42, %r41;
	mov.b32 	%r44, -246811958;
	st.shared.u32 	[%r43], %r44;
	mov.u32 	%r45, _ZZ40flashattn_streaming_16x16_kernel_mw_v6_1PK6__halfS1_S1_PfiifE12sh_l_running;
	add.s32 	%r46, %r45, %r41;
	mov.b32 	%r47, 0;
	st.shared.u32 	[%r46], %r47;
	shl.b32 	%r48, %r319, 6;
	mov.u32 	%r49, _ZZ40flashattn_streaming_16x16_kernel_mw_v6_1PK6__halfS1_S1_PfiifE12sh_y_running;
	add.s32 	%r50, %r49, %r48;
	st.shared.u32 	[%r50], %r47;
	st.shared.u32 	[%r50+4], %r47;
	st.shared.u32 	[%r50+8], %r47;
	st.shared.u32 	[%r50+12], %r47;
	st.shared.u32 	[%r50+16], %r47;
	st.shared.u32 	[%r50+20], %r47;
	st.shared.u32 	[%r50+24], %r47;
	st.shared.u32 	[%r50+28], %r47;
	st.shared.u32 	[%r50+32], %r47;
	st.shared.u32 	[%r50+36], %r47;
	st.shared.u32 	[%r50+40], %r47;
	st.shared.u32 	[%r50+44], %r47;
	st.shared.u32 	[%r50+48], %r47;
	st.shared.u32 	[%r50+52], %r47;
	st.shared.u32 	[%r50+56], %r47;
	st.shared.u32 	[%r50+60], %r47;
	add.s32 	%r319, %r319, %r21;
	setp.lt.u32 	%p4, %r319, 16;
	@%p4 bra 	$L__BB0_5;
$L__BB0_6:
	ld.param.u32 	%r307, [_Z40flashattn_streaming_16x16_kernel_mw_v6_1PK6__halfS1_S1_Pfiif_param_5];
	bar.sync 	0;
	shr.s32 	%r51, %r307, 31;
	shr.u32 	%r52, %r51, 28;
	add.s32 	%r53, %r307, %r52;
	shr.s32 	%r24, %r53, 4;
	setp.gt.u32 	%p5, %r2, 31;
	@%p5 bra 	$L__BB0_8;
	ld.param.u32 	%r308, [_Z40flashattn_streaming_16x16_kernel_mw_v6_1PK6__halfS1_S1_Pfiif_param_5];
	shr.u32 	%r56, %r2, 1;
	shl.b32 	%r57, %r2, 3;
	and.b32  	%r58, %r57, 8;
	mul.lo.s32 	%r59, %r308, %r56;
	cvt.s64.s32 	%rd16, %r59;
	cvt.u64.u32 	%rd17, %r58;
	add.s64 	%rd18, %rd16, %rd17;
	shl.b64 	%rd19, %rd18, 1;
	add.s64 	%rd14, %rd2, %rd19;
	shl.b32 	%r60, %r56, 5;
	mov.u32 	%r61, _ZZ40flashattn_streaming_16x16_kernel_mw_v6_1PK6__halfS1_S1_PfiifE3shK;
	add.s32 	%r62, %r61, %r60;
	shl.b32 	%r63, %r2, 4;
	and.b32  	%r64, %r63, 16;
	add.s32 	%r54, %r62, %r64;
	// begin inline asm
	cp.async.cg.shared.global [%r54], [%rd14], 16;

	// end inline asm
	shl.b32 	%r65, %r56, 4;
	or.b32  	%r66, %r65, %r58;
	mul.wide.u32 	%rd20, %r66, 2;
	add.s64 	%rd15, %rd3, %rd20;
	mov.u32 	%r67, _ZZ40flashattn_streaming_16x16_kernel_mw_v6_1PK6__halfS1_S1_PfiifE3shV;
	add.s32 	%r68, %r67, %r60;
	add.s32 	%r55, %r68, %r64;
	// begin inline asm
	cp.async.cg.shared.global [%r55], [%rd15], 16;

	// end inline asm
	// begin inline asm
	cp.async.commit_group;

	// end inline asm
$L__BB0_8:
	setp.gt.u32 	%p6, %r2, 31;
	bar.sync 	0;
	@%p6 bra 	$L__BB0_10;
	// begin inline asm
	cp.async.wait_group 0;

	// end inline asm
$L__BB0_10:
	ld.param.u32 	%r309, [_Z40flashattn_streaming_16x16_kernel_mw_v6_1PK6__halfS1_S1_Pfiif_param_5];
	bar.sync 	0;
	setp.lt.s32 	%p7, %r309, 16;
	@%p7 bra 	$L__BB0_30;
	shr.u32 	%r25, %r2, 1;
	mov.b32 	%r320, 0;
$L__BB0_12:
	setp.gt.u32 	%p8, %r2, 31;
	and.b32  	%r27, %r320, 1;
	add.s32 	%r28, %r320, 1;
	setp.ge.s32 	%p9, %r28, %r24;
	or.pred  	%p10, %p8, %p9;
	@%p10 bra 	$L__BB0_14;
	ld.param.u32 	%r310, [_Z40flashattn_streaming_16x16_kernel_mw_v6_1PK6__halfS1_S1_Pfiif_param_5];
	shl.b32 	%r73, %r320, 4;
	add.s32 	%r74, %r73, %r25;
	cvt.s64.s32 	%rd23, %r73;
	shl.b32 	%r75, %r2, 3;
	and.b32  	%r76, %r75, 8;
	cvt.u64.u32 	%rd24, %r76;
	or.b64  	%rd25, %rd23, %rd24;
	mul.lo.s32 	%r77, %r310, %r25;
	cvt.u64.u32 	%rd26, %r77;
	add.s64 	%rd27, %rd25, %rd26;
	shl.b64 	%rd28, %rd27, 1;
	add.s64 	%rd29, %rd2, %rd28;
	add.s64 	%rd21, %rd29, 32;
	shl.b32 	%r78, %r25, 5;
	mov.u32 	%r79, _ZZ40flashattn_streaming_16x16_kernel_mw_v6_1PK6__halfS1_S1_PfiifE3shK;
	add.s32 	%r80, %r79, %r78;
	shl.b32 	%r81, %r2, 4;
	and.b32  	%r82, %r81, 16;
	add.s32 	%r83, %r80, %r82;
	shl.b32 	%r84, %r27, 9;
	xor.b32  	%r85, %r84, 512;
	add.s32 	%r71, %r83, %r85;
	// begin inline asm
	cp.async.cg.shared.global [%r71], [%rd21], 16;

	// end inline asm
	shl.b32 	%r86, %r74, 4;
	add.s32 	%r87, %r86, 256;
	cvt.s64.s32 	%rd30, %r87;
	or.b64  	%rd31, %rd30, %rd24;
	shl.b64 	%rd32, %rd31, 1;
	add.s64 	%rd22, %rd3, %rd32;
	mov.u32 	%r88, _ZZ40flashattn_streaming_16x16_kernel_mw_v6_1PK6__halfS1_S1_PfiifE3shV;
	add.s32 	%r89, %r88, %r78;
	add.s32 	%r90, %r89, %r82;
	add.s32 	%r72, %r90, %r85;
	// begin inline asm
	cp.async.cg.shared.global [%r72], [%rd22], 16;

	// end inline asm
	// begin inline asm
	cp.async.commit_group;

	// end inline asm
$L__BB0_14:
	setp.ne.s32 	%p11, %r4, 32;
	@%p11 bra 	$L__BB0_25;
	shl.b32 	%r94, %r27, 9;
	mov.u32 	%r95, _ZZ40flashattn_streaming_16x16_kernel_mw_v6_1PK6__halfS1_S1_PfiifE3shK;
	add.s32 	%r96, %r95, %r94;
	mov.b32 	%r97, 16;
	wmma.load.b.sync.aligned.row.m16n16k16.shared.f16 	{%r98, %r99, %r100, %r101, %r102, %r103, %r104, %r105}, [%r96], %r97;
	mov.f32 	%f57, 0f00000000;
	wmma.mma.sync.aligned.row.row.m16n16k16.f32.f32 {%f58, %f59, %f60, %f61, %f62, %f63, %f64, %f65}, {%r311, %r312, %r313, %r314, %r315, %r316, %r317, %r318}, {%r98, %r99, %r100, %r101, %r102, %r103, %r104, %r105}, {%f57, %f57, %f57, %f57, %f57, %f57, %f57, %f57};
	mov.u32 	%r106, _ZZ40flashattn_streaming_16x16_kernel_mw_v6_1PK6__halfS1_S1_PfiifE8s_scores;
	wmma.store.d.sync.aligned.row.m16n16k16.shared.f32 	[%r106], {%f58, %f59, %f60, %f61, %f62, %f63, %f64, %f65}, %r97;
	shl.b32 	%r107, %r3, 5;
	mov.u32 	%r108, _ZZ40flashattn_streaming_16x16_kernel_mw_v6_1PK6__halfS1_S1_PfiifE3shV;
	add.s32 	%r109, %r108, %r107;
	add.s32 	%r29, %r109, %r94;
	mov.b32 	%r323, 32;
	mov.u32 	%r322, _ZZ40flashattn_streaming_16x16_kernel_mw_v6_1PK6__halfS1_S1_PfiifE12sh_m_running;
	mov.u32 	%r321, _ZZ40flashattn_streaming_16x16_kernel_mw_v6_1PK6__halfS1_S1_PfiifE12sh_l_running;
$L__BB0_16:
	setp.gt.u32 	%p12, %r3, 15;
	shl.b32 	%r110, %r3, 2;
	mov.u32 	%r111, _ZZ40flashattn_streaming_16x16_kernel_mw_v6_1PK6__halfS1_S1_PfiifE8s_scores;
	add.s32 	%r112, %r111, %r110;
	add.s32 	%r33, %r112, %r323;
	mov.f32 	%f390, 0fF149F2CA;
	@%p12 bra 	$L__BB0_18;
	ld.shared.f32 	%f67, [%r33+-32];
	mul.f32 	%f390, %f56, %f67;
$L__BB0_18:
	setp.gt.u32 	%p13, %r3, 15;
	mov.b32 	%r113, %f390;
	shfl.sync.bfly.b32	%r114|%p14, %r113, 16, 31, -1;
	mov.b32 	%f69, %r114;
	max.f32 	%f70, %f390, %f69;
	mov.b32 	%r115, %f70;
	shfl.sync.bfly.b32	%r116|%p15, %r115, 8, 31, -1;
	mov.b32 	%f71, %r116;
	max.f32 	%f72, %f70, %f71;
	mov.b32 	%r117, %f72;
	shfl.sync.bfly.b32	%r118|%p16, %r117, 4, 31, -1;
	mov.b32 	%f73, %r118;
	max.f32 	%f74, %f72, %f73;
	mov.b32 	%r119, %f74;
	shfl.sync.bfly.b32	%r120|%p17, %r119, 2, 31, -1;
	mov.b32 	%f75, %r120;
	max.f32 	%f76, %f74, %f75;
	mov.b32 	%r121, %f76;
	shfl.sync.bfly.b32	%r122|%p18, %r121, 1, 31, -1;
	mov.b32 	%f77, %r122;
	max.f32 	%f3, %f76, %f77;
	mov.f32 	%f391, 0f00000000;
	mov.f32 	%f392, %f391;
	mov.f32 	%f393, %f391;
	mov.f32 	%f394, %f391;
	mov.f32 	%f395, %f391;
	mov.f32 	%f396, %f391;
	mov.f32 	%f397, %f391;
	mov.f32 	%f398, %f391;
	mov.f32 	%f399, %f391;
	mov.f32 	%f400, %f391;
	mov.f32 	%f401, %f391;
	mov.f32 	%f402, %f391;
	mov.f32 	%f403, %f391;
	mov.f32 	%f404, %f391;
	mov.f32 	%f405, %f391;
	mov.f32 	%f406, %f391;
	mov.f32 	%f407, %f391;
	@%p13 bra 	$L__BB0_20;
	ld.shared.f32 	%f94, [%r33+-32];
	mul.f32 	%f95, %f56, %f94;
	sub.f32 	%f96, %f95, %f3;
	mul.f32 	%f97, %f96, 0f3FB8AA3B;
	ex2.approx.f32 	%f407, %f97;
	ld.shared.u16 	%rs1, [%r29];
	// begin inline asm
	{  cvt.f32.f16 %f78, %rs1;}

	// end inline asm
	mul.f32 	%f391, %f407, %f78;
	ld.shared.u16 	%rs2, [%r29+2];
	// begin inline asm
	{  cvt.f32.f16 %f79, %rs2;}

	// end inline asm
	mul.f32 	%f392, %f407, %f79;
	ld.shared.u16 	%rs3, [%r29+4];
	// begin inline asm
	{  cvt.f32.f16 %f80, %rs3;}

	// end inline asm
	mul.f32 	%f393, %f407, %f80;
	ld.shared.u16 	%rs4, [%r29+6];
	// begin inline asm
	{  cvt.f32.f16 %f81, %rs4;}

	// end inline asm
	mul.f32 	%f394, %f407, %f81;
	ld.shared.u16 	%rs5, [%r29+8];
	// begin inline asm
	{  cvt.f32.f16 %f82, %rs5;}

	// end inline asm
	mul.f32 	%f395, %f407, %f82;
	ld.shared.u16 	%rs6, [%r29+10];
	// begin inline asm
	{  cvt.f32.f16 %f83, %rs6;}

	// end inline asm
	mul.f32 	%f396, %f407, %f83;
	ld.shared.u16 	%rs7, [%r29+12];
	// begin inline asm
	{  cvt.f32.f16 %f84, %rs7;}

	// end inline asm
	mul.f32 	%f397, %f407, %f84;
	ld.shared.u16 	%rs8, [%r29+14];
	// begin inline asm
	{  cvt.f32.f16 %f85, %rs8;}

	// end inline asm
	mul.f32 	%f398, %f407, %f85;
	ld.shared.u16 	%rs9, [%r29+16];
	// begin inline asm
	{  cvt.f32.f16 %f86, %rs9;}

	// end inline asm
	mul.f32 	%f399, %f407, %f86;
	ld.shared.u16 	%rs10, [%r29+18];
	// begin inline asm
	{  cvt.f32.f16 %f87, %rs10;}

	// end inline asm
	mul.f32 	%f400, %f407, %f87;
	ld.shared.u16 	%rs11, [%r29+20];
	// begin inline asm
	{  cvt.f32.f16 %f88, %rs11;}

	// end inline asm
	mul.f32 	%f401, %f407, %f88;
	ld.shared.u16 	%rs12, [%r29+22];
	// begin inline asm
	{  cvt.f32.f16 %f89, %rs12;}

	// end inline asm
	mul.f32 	%f402, %f407, %f89;
	ld.shared.u16 	%rs13, [%r29+24];
	// begin inline asm
	{  cvt.f32.f16 %f90, %rs13;}

	// end inline asm
	mul.f32 	%f403, %f407, %f90;
	ld.shared.u16 	%rs14, [%r29+26];
	// begin inline asm
	{  cvt.f32.f16 %f91, %rs14;}

	// end inline asm
	mul.f32 	%f404, %f407, %f91;
	ld.shared.u16 	%rs15, [%r29+28];
	// begin inline asm
	{  cvt.f32.f16 %f92, %rs15;}

	// end inline asm
	mul.f32 	%f405, %f407, %f92;
	ld.shared.u16 	%rs16, [%r29+30];
	// begin inline asm
	{  cvt.f32.f16 %f93, %rs16;}

	// end inline asm
	mul.f32 	%f406, %f407, %f93;
$L__BB0_20:
	setp.ne.s32 	%p19, %r3, 0;
	mov.b32 	%r127, %f407;
	shfl.sync.bfly.b32	%r128|%p20, %r127, 16, 31, -1;
	mov.b32 	%f98, %r128;
	add.f32 	%f99, %f407, %f98;
	mov.b32 	%r129, %f99;
	shfl.sync.bfly.b32	%r130|%p21, %r129, 8, 31, -1;
	mov.b32 	%f100, %r130;
	add.f32 	%f101, %f99, %f100;
	mov.b32 	%r131, %f101;
	shfl.sync.bfly.b32	%r132|%p22, %r131, 4, 31, -1;
	mov.b32 	%f102, %r132;
	add.f32 	%f103, %f101, %f102;
	mov.b32 	%r133, %f103;
	shfl.sync.bfly.b32	%r134|%p23, %r133, 2, 31, -1;
	mov.b32 	%f104, %r134;
	add.f32 	%f105, %f103, %f104;
	mov.b32 	%r135, %f105;
	shfl.sync.bfly.b32	%r136|%p24, %r135, 1, 31, -1;
	mov.b32 	%f106, %r136;
	add.f32 	%f107, %f105, %f106;
	mov.b32 	%r137, %f391;
	shfl.sync.bfly.b32	%r138|%p25, %r137, 16, 31, -1;
	mov.b32 	%f108, %r138;
	add.f32 	%f109, %f391, %f108;
	mov.b32 	%r139, %f109;
	shfl.sync.bfly.b32	%r140|%p26, %r139, 8, 31, -1;
	mov.b32 	%f110, %r140;
	add.f32 	%f111, %f109, %f110;
	mov.b32 	%r141, %f111;
	shfl.sync.bfly.b32	%r142|%p27, %r141, 4, 31, -1;
	mov.b32 	%f112, %r142;
	add.f32 	%f113, %f111, %f112;
	mov.b32 	%r143, %f113;
	shfl.sync.bfly.b32	%r144|%p28, %r143, 2, 31, -1;
	mov.b32 	%f114, %r144;
	add.f32 	%f115, %f113, %f114;
	mov.b32 	%r145, %f115;
	shfl.sync.bfly.b32	%r146|%p29, %r145, 1, 31, -1;
	mov.b32 	%f116, %r146;
	add.f32 	%f39, %f115, %f116;
	mov.b32 	%r147, %f392;
	shfl.sync.bfly.b32	%r148|%p30, %r147, 16, 31, -1;
	mov.b32 	%f117, %r148;
	add.f32 	%f118, %f392, %f117;
	mov.b32 	%r149, %f118;
	shfl.sync.bfly.b32	%r150|%p31, %r149, 8, 31, -1;
	mov.b32 	%f119, %r150;
	add.f32 	%f120, %f118, %f119;
	mov.b32 	%r151, %f120;
	shfl.sync.bfly.b32	%r152|%p32, %r151, 4, 31, -1;
	mov.b32 	%f121, %r152;
	add.f32 	%f122, %f120, %f121;
	mov.b32 	%r153, %f122;
	shfl.sync.bfly.b32	%r154|%p33, %r153, 2, 31, -1;
	mov.b32 	%f123, %r154;
	add.f32 	%f124, %f122, %f123;
	mov.b32 	%r155, %f124;
	shfl.sync.bfly.b32	%r156|%p34, %r155, 1, 31, -1;
	mov.b32 	%f125, %r156;
	add.f32 	%f40, %f124, %f125;
	mov.b32 	%r157, %f393;
	shfl.sync.bfly.b32	%r158|%p35, %r157, 16, 31, -1;
	mov.b32 	%f126, %r158;
	add.f32 	%f127, %f393, %f126;
	mov.b32 	%r159, %f127;
	shfl.sync.bfly.b32	%r160|%p36, %r159, 8, 31, -1;
	mov.b32 	%f128, %r160;
	add.f32 	%f129, %f127, %f128;
	mov.b32 	%r161, %f129;
	shfl.sync.bfly.b32	%r162|%p37, %r161, 4, 31, -1;
	mov.b32 	%f130, %r162;
	add.f32 	%f131, %f129, %f130;
	mov.b32 	%r163, %f131;
	shfl.sync.bfly.b32	%r164|%p38, %r163, 2, 31, -1;
	mov.b32 	%f132, %r164;
	add.f32 	%f133, %f131, %f132;
	mov.b32 	%r165, %f133;
	shfl.sync.bfly.b32	%r166|%p39, %r165, 1, 31, -1;
	mov.b32 	%f134, %r166;
	add.f32 	%f41, %f133, %f134;
	mov.b32 	%r167, %f394;
	shfl.sync.bfly.b32	%r168|%p40, %r167, 16, 31, -1;
	mov.b32 	%f135, %r168;
	add.f32 	%f136, %f394, %f135;
	mov.b32 	%r169, %f136;
	shfl.sync.bfly.b32	%r170|%p41, %r169, 8, 31, -1;
	mov.b32 	%f137, %r170;
	add.f32 	%f138, %f136, %f137;
	mov.b32 	%r171, %f138;
	shfl.sync.bfly.b32	%r172|%p42, %r171, 4, 31, -1;
	mov.b32 	%f139, %r172;
	add.f32 	%f140, %f138, %f139;
	mov.b32 	%r173, %f140;
	shfl.sync.bfly.b32	%r174|%p43, %r173, 2, 31, -1;
	mov.b32 	%f141, %r174;
	add.f32 	%f142, %f140, %f141;
	mov.b32 	%r175, %f142;
	shfl.sync.bfly.b32	%r176|%p44, %r175, 1, 31, -1;
	mov.b32 	%f143, %r176;
	add.f32 	%f42, %f142, %f143;
	mov.b32 	%r177, %f395;
	shfl.sync.bfly.b32	%r178|%p45, %r177, 16, 31, -1;
	mov.b32 	%f144, %r178;
	add.f32 	%f145, %f395, %f144;
	mov.b32 	%r179, %f145;
	shfl.sync.bfly.b32	%r180|%p46, %r179, 8, 31, -1;
	mov.b32 	%f146, %r180;
	add.f32 	%f147, %f145, %f146;
	mov.b32 	%r181, %f147;
	shfl.sync.bfly.b32	%r182|%p47, %r181, 4, 31, -1;
	mov.b32 	%f148, %r182;
	add.f32 	%f149, %f147, %f148;
	mov.b32 	%r183, %f149;
	shfl.sync.bfly.b32	%r184|%p48, %r183, 2, 31, -1;
	mov.b32 	%f150, %r184;
	add.f32 	%f151, %f149, %f150;
	mov.b32 	%r185, %f151;
	shfl.sync.bfly.b32	%r186|%p49, %r185, 1, 31, -1;
	mov.b32 	%f152, %r186;
	add.f32 	%f43, %f151, %f152;
	mov.b32 	%r187, %f396;
	shfl.sync.bfly.b32	%r188|%p50, %r187, 16, 31, -1;
	mov.b32 	%f153, %r188;
	add.f32 	%f154, %f396, %f153;
	mov.b32 	%r189, %f154;
	shfl.sync.bfly.b32	%r190|%p51, %r189, 8, 31, -1;
	mov.b32 	%f155, %r190;
	add.f32 	%f156, %f154, %f155;
	mov.b32 	%r191, %f156;
	shfl.sync.bfly.b32	%r192|%p52, %r191, 4, 31, -1;
	mov.b32 	%f157, %r192;
	add.f32 	%f158, %f156, %f157;
	mov.b32 	%r193, %f158;
	shfl.sync.bfly.b32	%r194|%p53, %r193, 2, 31, -1;
	mov.b32 	%f159, %r194;
	add.f32 	%f160, %f158, %f159;
	mov.b32 	%r195, %f160;
	shfl.sync.bfly.b32	%r196|%p54, %r195, 1, 31, -1;
	mov.b32 	%f161, %r196;
	add.f32 	%f44, %f160, %f161;
	mov.b32 	%r197, %f397;
	shfl.sync.bfly.b32	%r198|%p55, %r197, 16, 31, -1;
	mov.b32 	%f162, %r198;
	add.f32 	%f163, %f397, %f162;
	mov.b32 	%r199, %f163;
	shfl.sync.bfly.b32	%r200|%p56, %r199, 8, 31, -1;
	mov.b32 	%f164, %r200;
	add.f32 	%f165, %f163, %f164;
	mov.b32 	%r201, %f165;
	shfl.sync.bfly.b32	%r202|%p57, %r201, 4, 31, -1;
	mov.b32 	%f166, %r202;
	add.f32 	%f167, %f165, %f166;
	mov.b32 	%r203, %f167;
	shfl.sync.bfly.b32	%r204|%p58, %r203, 2, 31, -1;
	mov.b32 	%f168, %r204;
	add.f32 	%f169, %f167, %f168;
	mov.b32 	%r205, %f169;
	shfl.sync.bfly.b32	%r206|%p59, %r205, 1, 31, -1;
	mov.b32 	%f170, %r206;
	add.f32 	%f45, %f169, %f170;
	mov.b32 	%r207, %f398;
	shfl.sync.bfly.b32	%r208|%p60, %r207, 16, 31, -1;
	mov.b32 	%f171, %r208;
	add.f32 	%f172, %f398, %f171;
	mov.b32 	%r209, %f172;
	shfl.sync.bfly.b32	%r210|%p61, %r209, 8, 31, -1;
	mov.b32 	%f173, %r210;
	add.f32 	%f174, %f172, %f173;
	mov.b32 	%r211, %f174;
	shfl.sync.bfly.b32	%r212|%p62, %r211, 4, 31, -1;
	mov.b32 	%f175, %r212;
	add.f32 	%f176, %f174, %f175;
	mov.b32 	%r213, %f176;
	shfl.sync.bfly.b32	%r214|%p63, %r213, 2, 31, -1;
	mov.b32 	%f177, %r214;
	add.f32 	%f178, %f176, %f177;
	mov.b32 	%r215, %f178;
	shfl.sync.bfly.b32	%r216|%p64, %r215, 1, 31, -1;
	mov.b32 	%f179, %r216;
	add.f32 	%f46, %f178, %f179;
	mov.b32 	%r217, %f399;
	shfl.sync.bfly.b32	%r218|%p65, %r217, 16, 31, -1;
	mov.b32 	%f180, %r218;
	add.f32 	%f181, %f399, %f180;
	mov.b32 	%r219, %f181;
	shfl.sync.bfly.b32	%r220|%p66, %r219, 8, 31, -1;
	mov.b32 	%f182, %r220;
	add.f32 	%f183, %f181, %f182;
	mov.b32 	%r221, %f183;
	shfl.sync.bfly.b32	%r222|%p67, %r221, 4, 31, -1;
	mov.b32 	%f184, %r222;
	add.f32 	%f185, %f183, %f184;
	mov.b32 	%r223, %f185;
	shfl.sync.bfly.b32	%r224|%p68, %r223, 2, 31, -1;
	mov.b32 	%f186, %r224;
	add.f32 	%f187, %f185, %f186;
	mov.b32 	%r225, %f187;
	shfl.sync.bfly.b32	%r226|%p69, %r225, 1, 31, -1;
	mov.b32 	%f188, %r226;
	add.f32 	%f47, %f187, %f188;
	mov.b32 	%r227, %f400;
	shfl.sync.bfly.b32	%r228|%p70, %r227, 16, 31, -1;
	mov.b32 	%f189, %r228;
	add.f32 	%f190, %f400, %f189;
	mov.b32 	%r229, %f190;
	shfl.sync.bfly.b32	%r230|%p71, %r229, 8, 31, -1;
	mov.b32 	%f191, %r230;
	add.f32 	%f192, %f190, %f191;
	mov.b32 	%r231, %f192;
	shfl.sync.bfly.b32	%r232|%p72, %r231, 4, 31, -1;
	mov.b32 	%f193, %r232;
	add.f32 	%f194, %f192, %f193;
	mov.b32 	%r233, %f194;
	shfl.sync.bfly.b32	%r234|%p73, %r233, 2, 31, -1;
	mov.b32 	%f195, %r234;
	add.f32 	%f196, %f194, %f195;
	mov.b32 	%r235, %f196;
	shfl.sync.bfly.b32	%r236|%p74, %r235, 1, 31, -1;
	mov.b32 	%f197, %r236;
	add.f32 	%f48, %f196, %f197;
	mov.b32 	%r237, %f401;
	shfl.sync.bfly.b32	%r238|%p75, %r237, 16, 31, -1;
	mov.b32 	%f198, %r238;
	add.f32 	%f199, %f401, %f198;
	mov.b32 	%r239, %f199;
	shfl.sync.bfly.b32	%r240|%p76, %r239, 8, 31, -1;
	mov.b32 	%f200, %r240;
	add.f32 	%f201, %f199, %f200;
	mov.b32 	%r241, %f201;
	shfl.sync.bfly.b32	%r242|%p77, %r241, 4, 31, -1;
	mov.b32 	%f202, %r242;
	add.f32 	%f203, %f201, %f202;
	mov.b32 	%r243, %f203;
	shfl.sync.bfly.b32	%r244|%p78, %r243, 2, 31, -1;
	mov.b32 	%f204, %r244;
	add.f32 	%f205, %f203, %f204;
	mov.b32 	%r245, %f205;
	shfl.sync.bfly.b32	%r246|%p79, %r245, 1, 31, -1;
	mov.b32 	%f206, %r246;
	add.f32 	%f49, %f205, %f206;
	mov.b32 	%r247, %f402;
	shfl.sync.bfly.b32	%r248|%p80, %r247, 16, 31, -1;
	mov.b32 	%f207, %r248;
	add.f32 	%f208, %f402, %f207;
	mov.b32 	%r249, %f208;
	shfl.sync.bfly.b32	%r250|%p81, %r249, 8, 31, -1;
	mov.b32 	%f209, %r250;
	add.f32 	%f210, %f208, %f209;
	mov.b32 	%r251, %f210;
	shfl.sync.bfly.b32	%r252|%p82, %r251, 4, 31, -1;
	mov.b32 	%f211, %r252;
	add.f32 	%f212, %f210, %f211;
	mov.b32 	%r253, %f212;
	shfl.sync.bfly.b32	%r254|%p83, %r253, 2, 31, -1;
	mov.b32 	%f213, %r254;
	add.f32 	%f214, %f212, %f213;
	mov.b32 	%r255, %f214;
	shfl.sync.bfly.b32	%r256|%p84, %r255, 1, 31, -1;
	mov.b32 	%f215, %r256;
	add.f32 	%f50, %f214, %f215;
	mov.b32 	%r257, %f403;
	shfl.sync.bfly.b32	%r258|%p85, %r257, 16, 31, -1;
	mov.b32 	%f216, %r258;
	add.f32 	%f217, %f403, %f216;
	mov.b32 	%r259, %f217;
	shfl.sync.bfly.b32	%r260|%p86, %r259, 8, 31, -1;
	mov.b32 	%f218, %r260;
	add.f32 	%f219, %f217, %f218;
	mov.b32 	%r261, %f219;
	shfl.sync.bfly.b32	%r262|%p87, %r261, 4, 31, -1;
	mov.b32 	%f220, %r262;
	add.f32 	%f221, %f219, %f220;
	mov.b32 	%r263, %f221;
	shfl.sync.bfly.b32	%r264|%p88, %r263, 2, 31, -1;
	mov.b32 	%f222, %r264;
	add.f32 	%f223, %f221, %f222;
	mov.b32 	%r265, %f223;
	shfl.sync.bfly.b32	%r266|%p89, %r265, 1, 31, -1;
	mov.b32 	%f224, %r266;
	add.f32 	%f51, %f223, %f224;
	mov.b32 	%r267, %f404;
	shfl.sync.bfly.b32	%r268|%p90, %r267, 16, 31, -1;
	mov.b32 	%f225, %r268;
	add.f32 	%f226, %f404, %f225;
	mov.b32 	%r269, %f226;
	shfl.sync.bfly.b32	%r270|%p91, %r269, 8, 31, -1;
	mov.b32 	%f227, %r270;
	add.f32 	%f228, %f226, %f227;
	mov.b32 	%r271, %f228;
	shfl.sync.bfly.b32	%r272|%p92, %r271, 4, 31, -1;
	mov.b32 	%f229, %r272;
	add.f32 	%f230, %f228, %f229;
	mov.b32 	%r273, %f230;
	shfl.sync.bfly.b32	%r274|%p93, %r273, 2, 31, -1;
	mov.b32 	%f231, %r274;
	add.f32 	%f232, %f230, %f231;
	mov.b32 	%r275, %f232;
	shfl.sync.bfly.b32	%r276|%p94, %r275, 1, 31, -1;
	mov.b32 	%f233, %r276;
	add.f32 	%f52, %f232, %f233;
	mov.b32 	%r277, %f405;
	shfl.sync.bfly.b32	%r278|%p95, %r277, 16, 31, -1;
	mov.b32 	%f234, %r278;
	add.f32 	%f235, %f405, %f234;
	mov.b32 	%r279, %f235;
	shfl.sync.bfly.b32	%r280|%p96, %r279, 8, 31, -1;
	mov.b32 	%f236, %r280;
	add.f32 	%f237, %f235, %f236;
	mov.b32 	%r281, %f237;
	shfl.sync.bfly.b32	%r282|%p97, %r281, 4, 31, -1;
	mov.b32 	%f238, %r282;
	add.f32 	%f239, %f237, %f238;
	mov.b32 	%r283, %f239;
	shfl.sync.bfly.b32	%r284|%p98, %r283, 2, 31, -1;
	mov.b32 	%f240, %r284;
	add.f32 	%f241, %f239, %f240;
	mov.b32 	%r285, %f241;
	shfl.sync.bfly.b32	%r286|%p99, %r285, 1, 31, -1;
	mov.b32 	%f242, %r286;
	add.f32 	%f53, %f241, %f242;
	mov.b32 	%r287, %f406;
	shfl.sync.bfly.b32	%r288|%p100, %r287, 16, 31, -1;
	mov.b32 	%f243, %r288;
	add.f32 	%f244, %f406, %f243;
	mov.b32 	%r289, %f244;
	shfl.sync.bfly.b32	%r290|%p101, %r289, 8, 31, -1;
	mov.b32 	%f245, %r290;
	add.f32 	%f246, %f244, %f245;
	mov.b32 	%r291, %f246;
	shfl.sync.bfly.b32	%r292|%p102, %r291, 4, 31, -1;
	mov.b32 	%f247, %r292;
	add.f32 	%f248, %f246, %f247;
	mov.b32 	%r293, %f248;
	shfl.sync.bfly.b32	%r294|%p103, %r293, 2, 31, -1;
	mov.b32 	%f249, %r294;
	add.f32 	%f250, %f248, %f249;
	mov.b32 	%r295, %f250;
	shfl.sync.bfly.b32	%r296|%p104, %r295, 1, 31, -1;
	mov.b32 	%f251, %r296;
	add.f32 	%f54, %f250, %f251;
	setp.leu.f32 	%p105, %f107, 0f00000000;
	or.pred  	%p106, %p19, %p105;
	@%p106 bra 	$L__BB0_24;
	ld.shared.f32 	%f55, [%r322];
	setp.neu.f32 	%p107, %f55, 0fF149F2CA;
	@%p107 bra 	$L__BB0_23;
	st.shared.f32 	[%r322], %f3;
	st.shared.f32 	[%r321], %f107;
	mov.u32 	%r299, _ZZ40flashattn_streaming_16x16_kernel_mw_v6_1PK6__halfS1_S1_PfiifE12sh_y_running;
	add.s32 	%r300, %r299, %r323;
	st.shared.f32 	[%r300+-32], %f39;
	st.shared.f32 	[%r300+-28], %f40;
	st.shared.f32 	[%r300+-24], %f41;
	st.shared.f32 	[%r300+-20], %f42;
	st.shared.f32 	[%r300+-16], %f43;
	st.shared.f32 	[%r300+-12], %f44;
	st.shared.f32 	[%r300+-8], %f45;
	st.shared.f32 	[%r300+-4], %f46;
	st.shared.f32 	[%r300], %f47;
	st.shared.f32 	[%r300+4], %f48;
	st.shared.f32 	[%r300+8], %f49;
	st.shared.f32 	[%r300+12], %f50;
	st.shared.f32 	[%r300+16], %f51;
	st.shared.f32 	[%r300+20], %f52;
	st.shared.f32 	[%r300+24], %f53;
	st.shared.f32 	[%r300+28], %f54;
	bra.uni 	$L__BB0_24;
$L__BB0_23:
	ld.shared.f32 	%f252, [%r321];
	max.f32 	%f253, %f55, %f3;
	sub.f32 	%f254, %f55, %f253;
	mul.f32 	%f255, %f254, 0f3FB8AA3B;
	ex2.approx.f32 	%f256, %f255;
	sub.f32 	%f257, %f3, %f253;
	mul.f32 	%f258, %f257, 0f3FB8AA3B;
	ex2.approx.f32 	%f259, %f258;
	mul.f32 	%f260, %f107, %f259;
	fma.rn.f32 	%f261, %f252, %f256, %f260;
	mov.u32 	%r297, _ZZ40flashattn_streaming_16x16_kernel_mw_v6_1PK6__halfS1_S1_PfiifE12sh_y_running;
	add.s32 	%r298, %r297, %r323;
	ld.shared.f32 	%f262, [%r298+-32];
	mul.f32 	%f263, %f259, %f39;
	fma.rn.f32 	%f264, %f256, %f262, %f263;
	st.shared.f32 	[%r298+-32], %f264;
	ld.shared.f32 	%f265, [%r298+-28];
	mul.f32 	%f266, %f259, %f40;
	fma.rn.f32 	%f267, %f256, %f265, %f266;
	st.shared.f32 	[%r298+-28], %f267;
	ld.shared.f32 	%f268, [%r298+-24];
	mul.f32 	%f269, %f259, %f41;
	fma.rn.f32 	%f270, %f256, %f268, %f269;
	st.shared.f32 	[%r298+-24], %f270;
	ld.shared.f32 	%f271, [%r298+-20];
	mul.f32 	%f272, %f259, %f42;
	fma.rn.f32 	%f273, %f256, %f271, %f272;
	st.shared.f32 	[%r298+-20], %f273;
	ld.shared.f32 	%f274, [%r298+-16];
	mul.f32 	%f275, %f259, %f43;
	fma.rn.f32 	%f276, %f256, %f274, %f275;
	st.shared.f32 	[%r298+-16], %f276;
	ld.shared.f32 	%f277, [%r298+-12];
	mul.f32 	%f278, %f259, %f44;
	fma.rn.f32 	%f279, %f256, %f277, %f278;
	st.shared.f32 	[%r298+-12], %f279;
	ld.shared.f32 	%f280, [%r298+-8];
	mul.f32 	%f281, %f259, %f45;
	fma.rn.f32 	%f282, %f256, %f280, %f281;
	st.shared.f32 	[%r298+-8], %f282;
	ld.shared.f32 	%f283, [%r298+-4];
	mul.f32 	%f284, %f259, %f46;
	fma.rn.f32 	%f285, %f256, %f283, %f284;
	st.shared.f32 	[%r298+-4], %f285;
	ld.shared.f32 	%f286, [%r298];
	mul.f32 	%f287, %f259, %f47;
	fma.rn.f32 	%f288, %f256, %f286, %f287;
	st.shared.f32 	[%r298], %f288;
	ld.shared.f32 	%f289, [%r298+4];
	mul.f32 	%f290, %f259, %f48;
	fma.rn.f32 	%f291, %f256, %f289, %f290;
	st.shared.f32 	[%r298+4], %f291;
	ld.shared.f32 	%f292, [%r298+8];
	mul.f32 	%f293, %f259, %f49;
	fma.rn.f32 	%f294, %f256, %f292, %f293;
	st.shared.f32 	[%r298+8], %f294;
	ld.shared.f32 	%f295, [%r298+12];
	mul.f32 	%f296, %f259, %f50;
	fma.rn.f32 	%f297, %f256, %f295, %f296;
	st.shared.f32 	[%r298+12], %f297;
	ld.shared.f32 	%f298, [%r298+16];
	mul.f32 	%f299, %f259, %f51;
	fma.rn.f32 	%f300, %f256, %f298, %f299;
	st.shared.f32 	[%r298+16], %f300;
	ld.shared.f32 	%f301, [%r298+20];
	mul.f32 	%f302, %f259, %f52;
	fma.rn.f32 	%f303, %f256, %f301, %f302;
	st.shared.f32 	[%r298+20], %f303;
	ld.shared.f32 	%f304, [%r298+24];
	mul.f32 	%f305, %f259, %f53;
	fma.rn.f32 	%f306, %f256, %f304, %f305;
	st.shared.f32 	[%r298+24], %f306;
	ld.shared.f32 	%f307, [%r298+28];
	mul.f32 	%f308, %f259, %f54;
	fma.rn.f32 	%f309, %f256, %f307, %f308;
	st.shared.f32 	[%r298+28], %f309;
	st.shared.f32 	[%r322], %f253;
	st.shared.f32 	[%r321], %f261;
$L__BB0_24:
	add.s32 	%r323, %r323, 64;
	add.s32 	%r322, %r322, 4;
	add.s32 	%r321, %r321, 4;
	setp.ne.s32 	%p108, %r323, 1056;
	@%p108 bra 	$L__BB0_16;
$L__BB0_25:
	setp.ge.s32 	%p109, %r28, %r24;
	@%p109 bra 	$L__BB0_29;
	setp.gt.u32 	%p110, %r2, 31;
	bar.sync 	0;
	@%p110 bra 	$L__BB0_28;
	// begin inline asm
	cp.async.wait_group 0;

	// end inline asm
$L__BB0_28:
	bar.sync 	0;
$L__BB0_29:
	setp.ne.s32 	%p111, %r28, %r24;
	mov.u32 	%r320, %r28;
	@%p111 bra 	$L__BB0_12;
$L__BB0_30:
	setp.ne.s32 	%p112, %r4, 32;
	setp.gt.u32 	%p113, %r3, 15;
	or.pred  	%p114, %p112, %p113;
	@%p114 bra 	$L__BB0_32;
	ld.param.u64 	%rd38, [_Z40flashattn_streaming_16x16_kernel_mw_v6_1PK6__halfS1_S1_Pfiif_param_3];
	shl.b32 	%r302, %r3, 2;
	mov.u32 	%r303, _ZZ40flashattn_streaming_16x16_kernel_mw_v6_1PK6__halfS1_S1_PfiifE12sh_y_running;
	add.s32 	%r304, %r303, %r302;
	ld.shared.f32 	%f310, [_ZZ40flashattn_streaming_16x16_kernel_mw_v6_1PK6__halfS1_S1_PfiifE12sh_l_running];
	add.f32 	%f311, %f310, 0f358637BD;
	rcp.rn.f32 	%f312, %f311;
	ld.shared.f32 	%f313, [%r304];
	mul.f32 	%f314, %f312, %f313;
	cvta.to.global.u64 	%rd33, %rd38;
	mov.u32 	%r305, %ctaid.x;
	mul.wide.u32 	%rd34, %r305, 1024;
	add.s64 	%rd35, %rd33, %rd34;
	mul.wide.u32 	%rd36, %r3, 4;
	add.s64 	%rd37, %rd35, %rd36;
	st.global.f32 	[%rd37], %f314;
	ld.shared.f32 	%f315, [_ZZ40flashattn_streaming_16x16_kernel_mw_v6_1PK6__halfS1_S1_PfiifE12sh_l_running+4];
	add.f32 	%f316, %f315, 0f358637BD;
	rcp.rn.f32 	%f317, %f316;
	ld.shared.f32 	%f318, [%r304+64];
	mul.f32 	%f319, %f317, %f318;
	st.global.f32 	[%rd37+64], %f319;
	ld.shared.f32 	%f320, [_ZZ40flashattn_streaming_16x16_kernel_mw_v6_1PK6__halfS1_S1_PfiifE12sh_l_running+8];
	add.f32 	%f321, %f320, 0f358637BD;
	rcp.rn.f32 	%f322, %f321;
	ld.shared.f32 	%f323, [%r304+128];
	mul.f32 	%f324, %f322, %f323;
	st.global.f32 	[%rd37+128], %f324;
	ld.shared.f32 	%f325, [_ZZ40flashattn_streaming_16x16_kernel_mw_v6_1PK6__halfS1_S1_PfiifE12sh_l_running+12];
	add.f32 	%f326, %f325, 0f358637BD;
	rcp.rn.f32 	%f327, %f326;
	ld.shared.f32 	%f328, [%r304+192];
	mul.f32 	%f329, %f327, %f328;
	st.global.f32 	[%rd37+192], %f329;
	ld.shared.f32 	%f330, [_ZZ40flashattn_streaming_16x16_kernel_mw_v6_1PK6__halfS1_S1_PfiifE12sh_l_running+16];
	add.f32 	%f331, %f330, 0f358637BD;
	rcp.rn.f32 	%f332, %f331;
	ld.shared.f32 	%f333, [%r304+256];
	mul.f32 	%f334, %f332, %f333;
	st.global.f32 	[%rd37+256], %f334;
	ld.shared.f32 	%f335, [_ZZ40flashattn_streaming_16x16_kernel_mw_v6_1PK6__halfS1_S1_PfiifE12sh_l_running+20];
	add.f32 	%f336, %f335, 0f358637BD;
	rcp.rn.f32 	%f337, %f336;
	ld.shared.f32 	%f338, [%r304+320];
	mul.f32 	%f339, %f337, %f338;
	st.global.f32 	[%rd37+320], %f339;
	ld.shared.f32 	%f340, [_ZZ40flashattn_streaming_16x16_kernel_mw_v6_1PK6__halfS1_S1_PfiifE12sh_l_running+24];
	add.f32 	%f341, %f340, 0f358637BD;
	rcp.rn.f32 	%f342, %f341;
	ld.shared.f32 	%f343, [%r304+384];
	mul.f32 	%f344, %f342, %f343;
	st.global.f32 	[%rd37+384], %f344;
	ld.shared.f32 	%f345, [_ZZ40flashattn_streaming_16x16_kernel_mw_v6_1PK6__halfS1_S1_PfiifE12sh_l_running+28];
	add.f32 	%f346, %f345, 0f358637BD;
	rcp.rn.f32 	%f347, %f346;
	ld.shared.f32 	%f348, [%r304+448];
	mul.f32 	%f349, %f347, %f348;
	st.global.f32 	[%rd37+448], %f349;
	ld.shared.f32 	%f350, [_ZZ40flashattn_streaming_16x16_kernel_mw_v6_1PK6__halfS1_S1_PfiifE12sh_l_running+32];
	add.f32 	%f351, %f350, 0f358637BD;
	rcp.rn.f32 	%f352, %f351;
	ld.shared.f32 	%f353, [%r304+512];
	mul.f32 	%f354, %f352, %f353;
	st.global.f32 	[%rd37+512], %f354;
	ld.shared.f32 	%f355, [_ZZ40flashattn_streaming_16x16_kernel_mw_v6_1PK6__halfS1_S1_PfiifE12sh_l_running+36];
	add.f32 	%f356, %f355, 0f358637BD;
	rcp.rn.f32 	%f357, %f356;
	ld.shared.f32 	%f358, [%r304+576];
	mul.f32 	%f359, %f357, %f358;
	st.global.f32 	[%rd37+576], %f359;
	ld.shared.f32 	%f360, [_ZZ40flashattn_streaming_16x16_kernel_mw_v6_1PK6__halfS1_S1_PfiifE12sh_l_running+40];
	add.f32 	%f361, %f360, 0f358637BD;
	rcp.rn.f32 	%f362, %f361;
	ld.shared.f32 	%f363, [%r304+640];
	mul.f32 	%f364, %f362, %f363;
	st.global.f32 	[%rd37+640], %f364;
	ld.shared.f32 	%f365, [_ZZ40flashattn_streaming_16x16_kernel_mw_v6_1PK6__halfS1_S1_PfiifE12sh_l_running+44];
	add.f32 	%f366, %f365, 0f358637BD;
	rcp.rn.f32 	%f367, %f366;
	ld.shared.f32 	%f368, [%r304+704];
	mul.f32 	%f369, %f367, %f368;
	st.global.f32 	[%rd37+704], %f369;
	ld.shared.f32 	%f370, [_ZZ40flashattn_streaming_16x16_kernel_mw_v6_1PK6__halfS1_S1_PfiifE12sh_l_running+48];
	add.f32 	%f371, %f370, 0f358637BD;
	rcp.rn.f32 	%f372, %f371;
	ld.shared.f32 	%f373, [%r304+768];
	mul.f32 	%f374, %f372, %f373;
	st.global.f32 	[%rd37+768], %f374;
	ld.shared.f32 	%f375, [_ZZ40flashattn_streaming_16x16_kernel_mw_v6_1PK6__halfS1_S1_PfiifE12sh_l_running+52];
	add.f32 	%f376, %f375, 0f358637BD;
	rcp.rn.f32 	%f377, %f376;
	ld.shared.f32 	%f378, [%r304+832];
	mul.f32 	%f379, %f377, %f378;
	st.global.f32 	[%rd37+832], %f379;
	ld.shared.f32 	%f380, [_ZZ40flashattn_streaming_16x16_kernel_mw_v6_1PK6__halfS1_S1_PfiifE12sh_l_running+56];
	add.f32 	%f381, %f380, 0f358637BD;
	rcp.rn.f32 	%f382, %f381;
	ld.shared.f32 	%f383, [%r304+896];
	mul.f32 	%f384, %f382, %f383;
	st.global.f32 	[%rd37+896], %f384;
	ld.shared.f32 	%f385, [_ZZ40flashattn_streaming_16x16_kernel_mw_v6_1PK6__halfS1_S1_PfiifE12sh_l_running+60];
	add.f32 	%f386, %f385, 0f358637BD;
	rcp.rn.f32 	%f387, %f386;
	ld.shared.f32 	%f388, [%r304+960];
	mul.f32 	%f389, %f387, %f388;
	st.global.f32 	[%rd37+960], %f389;
$L__BB0_32:
	ret;

}


// ===== COMPILED SASS (sm_100) =====

	.target	sm_100

	.elftype	@"ET_EXEC"


//--------------------- .note.nv.tkinfo           --------------------------
	.section	.note.nv.tkinfo,"",@"SHT_NOTE"
	.sectionflags	@"SHF_NOTE_NV_TKINFO"
	.tkinfo
        /*0018*/ 	.word	0x00000002
        /*0030*/ 	.string	""
        /*0030*/ 	.string	"ptxas"
        /*0030*/ 	.string	"Cuda compilation tools, release 13.0, V13.0.88"
        /*0030*/ 	.string	"Build cuda_13.0.r13.0/compiler.36424714_0"
        /*0030*/ 	.string	"-arch sm_100 -m 64 "



//--------------------- .note.nv.cuinfo           --------------------------
	.section	.note.nv.cuinfo,"",@"SHT_NOTE"
	.sectionflags	@"SHF_NOTE_NV_CUINFO"
        /*0018*/ 	.short	0x0002
        /*001a*/ 	.short	0x0064
        /*001c*/ 	.short	0x0082
	.zero		2


//--------------------- .nv.info                  --------------------------
	.section	.nv.info,"",@"SHT_CUDA_INFO"
	.align	4


	//----- nvinfo : EIATTR_REGCOUNT
	.align		4
        /*0000*/ 	.byte	0x04, 0x2f
        /*0002*/ 	.short	(.L_1 - .L_0)
	.align		4
.L_0:
        /*0004*/ 	.word	index@(_Z40flashattn_streaming_16x16_kernel_mw_v6_1PK6__halfS1_S1_Pfiif)
        /*0008*/ 	.word	0x00000038


	//----- nvinfo : EIATTR_FRAME_SIZE
	.align		4
.L_1:
        /*000c*/ 	.byte	0x04, 0x11
        /*000e*/ 	.short	(.L_3 - .L_2)
	.align		4
.L_2:
        /*0010*/ 	.word	index@($__internal_0_$__cuda_sm20_rcp_rn_f32_slowpath)
        /*0014*/ 	.word	0x00000000


	//----- nvinfo : EIATTR_FRAME_SIZE
	.align		4
.L_3:
        /*0018*/ 	.byte	0x04, 0x11
        /*001a*/ 	.short	(.L_5 - .L_4)
	.align		4
.L_4:
        /*001c*/ 	.word	index@(_Z40flashattn_streaming_16x16_kernel_mw_v6_1PK6__halfS1_S1_Pfiif)
        /*0020*/ 	.word	0x00000000


	//----- nvinfo : EIATTR_MIN_STACK_SIZE
	.align		4
.L_5:
        /*0024*/ 	.byte	0x04, 0x12
        /*0026*/ 	.short	(.L_7 - .L_6)
	.align		4
.L_6:
        /*0028*/ 	.word	index@(_Z40flashattn_streaming_16x16_kernel_mw_v6_1PK6__halfS1_S1_Pfiif)
        /*002c*/ 	.word	0x00000000
.L_7:


//--------------------- .nv.compat                --------------------------
	.section	.nv.compat,"",@"SHT_CUDA_COMPAT_INFO"
	.align	4
        /*0000*/ 	.byte	0x02, 0x09, 0x00, 0x00, 0x02, 0x02, 0x01, 0x00, 0x02, 0x05, 0x05, 0x00, 0x03, 0x07, 0x01, 0x01
        /*0010*/ 	.byte	0x02, 0x03, 0x00, 0x00, 0x02, 0x06, 0x01, 0x00, 0x04, 0x0b, 0x08, 0x00, 0x01, 0x00, 0x00, 0x00
        /*0020*/ 	.byte	0x00, 0x00, 0x00, 0x00


//--------------------- .nv.info._Z40flashattn_streaming_16x16_kernel_mw_v6_1PK6__halfS1_S1_Pfiif --------------------------
	.section	.nv.info._Z40flashattn_streaming_16x16_kernel_mw_v6_1PK6__halfS1_S1_Pfiif,"",@"SHT_CUDA_INFO"
	.sectionflags	@""
	.align	4


	//----- nvinfo : EIATTR_CUDA_API_VERSION
	.align		4
        /*0000*/ 	.byte	0x04, 0x37
        /*0002*/ 	.short	(.L_9 - .L_8)
.L_8:
        /*0004*/ 	.word	0x00000082


	//----- nvinfo : EIATTR_KPARAM_INFO
	.align		4
.L_9:
        /*0008*/ 	.byte	0x04, 0x17
        /*000a*/ 	.short	(.L_11 - .L_10)
.L_10:
        /*000c*/ 	.word	0x00000000
        /*0010*/ 	.short	0x0006
        /*0012*/ 	.short	0x0028
        /*0014*/ 	.byte	0x00, 0xf0, 0x11, 0x00


	//----- nvinfo : EIATTR_KPARAM_INFO
	.align		4
.L_11:
        /*0018*/ 	.byte	0x04, 0x17
        /*001a*/ 	.short	(.L_13 - .L_12)
.L_12:
        /*001c*/ 	.word	0x00000000
        /*0020*/ 	.short	0x0005
        /*0022*/ 	.short	0x0024
        /*0024*/ 	.byte	0x00, 0xf0, 0x11, 0x00


	//----- nvinfo : EIATTR_KPARAM_INFO
	.align		4
.L_13:
        /*0028*/ 	.byte	0x04, 0x17
        /*002a*/ 	.short	(.L_15 - .L_14)
.L_14:
        /*002c*/ 	.word	0x00000000
        /*0030*/ 	.short	0x0004
        /*0032*/ 	.short	0x0020
        /*0034*/ 	.byte	0x00, 0xf0, 0x11, 0x00


	//----- nvinfo : EIATTR_KPARAM_INFO
	.align		4
.L_15:
        /*0038*/ 	.byte	0x04, 0x17
        /*003a*/ 	.short	(.L_17 - .L_16)
.L_16:
        /*003c*/ 	.word	0x00000000
        /*0040*/ 	.short	0x0003
        /*0042*/ 	.short	0x0018
        /*0044*/ 	.byte	0x00, 0xf5, 0x21, 0x00


	//----- nvinfo : EIATTR_KPARAM_INFO
	.align		4
.L_17:
        /*0048*/ 	.byte	0x04, 0x17
        /*004a*/ 	.short	(.L_19 - .L_18)
.L_18:
        /*004c*/ 	.word	0x00000000
        /*0050*/ 	.short	0x0002
        /*0052*/ 	.short	0x0010
        /*0054*/ 	.byte	0x00, 0xf5, 0x21, 0x00


	//----- nvinfo : EIATTR_KPARAM_INFO
	.align		4
.L_19:
        /*0058*/ 	.byte	0x04, 0x17
        /*005a*/ 	.short	(.L_21 - .L_20)
.L_20:
        /*005c*/ 	.word	0x00000000
        /*0060*/ 	.short	0x0001
        /*0062*/ 	.short	0x0008
        /*0064*/ 	.byte	0x00, 0xf5, 0x21, 0x00


	//----- nvinfo : EIATTR_KPARAM_INFO
	.align		4
.L_21:
        /*0068*/ 	.byte	0x04, 0x17
        /*006a*/ 	.short	(.L_23 - .L_22)
.L_22:
        /*006c*/ 	.word	0x00000000
        /*0070*/ 	.short	0x0000
        /*0072*/ 	.short	0x0000
        /*0074*/ 	.byte	0x00, 0xf5, 0x21, 0x00


	//----- nvinfo : EIATTR_SPARSE_MMA_MASK
	.align		4
.L_23:
        /*0078*/ 	.byte	0x03, 0x50
        /*007a*/ 	.short	0x0000


	//----- nvinfo : EIATTR_WMMA_USED
	.align		4
        /*007c*/ 	.byte	0x01, 0x2b
	.zero		2


	//----- nvinfo : EIATTR_MAXREG_COUNT
	.align		4
        /*0080*/ 	.byte	0x03, 0x1b
        /*0082*/ 	.short	0x00ff


	//----- nvinfo : EIATTR_NUM_BARRIERS
	.align		4
        /*0084*/ 	.byte	0x02, 0x4c
        /*0086*/ 	.byte	0x01
	.zero		1


	//----- nvinfo : EIATTR_MERCURY_ISA_VERSION
	.align		4
        /*0088*/ 	.byte	0x03, 0x5f
        /*008a*/ 	.short	0x0101


	//----- nvinfo : EIATTR_COOP_GROUP_MASK_REGIDS
	.align		4
        /*008c*/ 	.byte	0x04, 0x29
        /*008e*/ 	.short	(.L_25 - .L_24)


	//   ....[0]....
.L_24:
        /*0090*/ 	.word	0xffffffff


	//   ....[1]....
        /*0094*/ 	.word	0xffffffff


	//   ....[2]....
        /*0098*/ 	.word	0xffffffff


	//   ....[3]....
        /*009c*/ 	.word	0xffffffff


	//   ....[4]....
        /*00a0*/ 	.word	0xffffffff


	//   ....[5]....
        /*00a4*/ 	.word	0xffffffff


	//   ....[6]....
        /*00a8*/ 	.word	0xffffffff


	//   ....[7]....
        /*00ac*/ 	.word	0xffffffff


	//   ....[8]....
        /*00b0*/ 	.word	0xffffffff


	//   ....[9]....
        /*00b4*/ 	.word	0xffffffff


	//   ....[10]....
        /*00b8*/ 	.word	0xffffffff


	//   ....[11]....
        /*00bc*/ 	.word	0xffffffff


	//   ....[12]....
        /*00c0*/ 	.word	0xffffffff


	//   ....[13]....
        /*00c4*/ 	.word	0xffffffff


	//   ....[14]....
        /*00c8*/ 	.word	0xffffffff


	//   ....[15]....
        /*00cc*/ 	.word	0xffffffff


	//   ....[16]....
        /*00d0*/ 	.word	0xffffffff


	//   ....[17]....
        /*00d4*/ 	.word	0xffffffff


	//   ....[18]....
        /*00d8*/ 	.word	0xffffffff


	//   ....[19]....
        /*00dc*/ 	.word	0xffffffff


	//   ....[20]....
        /*00e0*/ 	.word	0xffffffff


	//   ....[21]....
        /*00e4*/ 	.word	0xffffffff


	//   ....[22]....
        /*00e8*/ 	.word	0xffffffff


	//   ....[23]....
        /*00ec*/ 	.word	0xffffffff


	//   ....[24]....
        /*00f0*/ 	.word	0xffffffff


	//   ....[25]....
        /*00f4*/ 	.word	0xffffffff


	//   ....[26]....
        /*00f8*/ 	.word	0xffffffff


	//   ....[27]....
        /*00fc*/ 	.word	0xffffffff


	//   ....[28]....
        /*0100*/ 	.word	0xffffffff


	//   ....[29]....
        /*0104*/ 	.word	0xffffffff


	//   ....[30]....
        /*0108*/ 	.word	0xffffffff


	//   ....[31]....
        /*010c*/ 	.word	0xffffffff


	//   ....[32]....
        /*0110*/ 	.word	0xffffffff


	//   ....[33]....
        /*0114*/ 	.word	0xffffffff


	//   ....[34]....
        /*0118*/ 	.word	0xffffffff


	//   ....[35]....
        /*011c*/ 	.word	0xffffffff


	//   ....[36]....
        /*0120*/ 	.word	0xffffffff


	//   ....[37]....
        /*0124*/ 	.word	0xffffffff


	//   ....[38]....
        /*0128*/ 	.word	0xffffffff


	//   ....[39]....
        /*012c*/ 	.word	0xffffffff


	//   ....[40]....
        /*0130*/ 	.word	0xffffffff


	//   ....[41]....
        /*0134*/ 	.word	0xffffffff


	//   ....[42]....
        /*0138*/ 	.word	0xffffffff


	//   ....[43]....
        /*013c*/ 	.word	0xffffffff


	//   ....[44]....
        /*0140*/ 	.word	0xffffffff


	//   ....[45]....
        /*0144*/ 	.word	0xffffffff


	//   ....[46]....
        /*0148*/ 	.word	0xffffffff


	//   ....[47]....
        /*014c*/ 	.word	0xffffffff


	//   ....[48]....
        /*0150*/ 	.word	0xffffffff


	//   ....[49]....
        /*0154*/ 	.word	0xffffffff


	//   ....[50]....
        /*0158*/ 	.word	0xffffffff


	//   ....[51]....
        /*015c*/ 	.word	0xffffffff


	//   ....[52]....
        /*0160*/ 	.word	0xffffffff


	//   ....[53]....
        /*0164*/ 	.word	0xffffffff


	//   ....[54]....
        /*0168*/ 	.word	0xffffffff


	//   ....[55]....
        /*016c*/ 	.word	0xffffffff


	//   ....[56]....
        /*0170*/ 	.word	0xffffffff


	//   ....[57]....
        /*0174*/ 	.word	0xffffffff


	//   ....[58]....
        /*0178*/ 	.word	0xffffffff


	//   ....[59]....
        /*017c*/ 	.word	0xffffffff


	//   ....[60]....
        /*0180*/ 	.word	0xffffffff


	//   ....[61]....
        /*0184*/ 	.word	0xffffffff


	//   ....[62]....
        /*0188*/ 	.word	0xffffffff


	//   ....[63]....
        /*018c*/ 	.word	0xffffffff


	//   ....[64]....
        /*0190*/ 	.word	0xffffffff


	//   ....[65]....
        /*0194*/ 	.word	0xffffffff


	//   ....[66]....
        /*0198*/ 	.word	0xffffffff


	//   ....[67]....
        /*019c*/ 	.word	0xffffffff


	//   ....[68]....
        /*01a0*/ 	.word	0xffffffff


	//   ....[69]....
        /*01a4*/ 	.word	0xffffffff


	//   ....[70]....
        /*01a8*/ 	.word	0xffffffff


	//   ....[71]....
        /*01ac*/ 	.word	0xffffffff


	//   ....[72]....
        /*01b0*/ 	.word	0xffffffff


	//   ....[73]....
        /*01b4*/ 	.word	0xffffffff


	//   ....[74]....
        /*01b8*/ 	.word	0xffffffff


	//   ....[75]....
        /*01bc*/ 	.word	0xffffffff


	//   ....[76]....
        /*01c0*/ 	.word	0xffffffff


	//   ....[77]....
        /*01c4*/ 	.word	0xffffffff


	//   ....[78]....
        /*01c8*/ 	.word	0xffffffff


	//   ....[79]....
        /*01cc*/ 	.word	0xffffffff


	//   ....[80]....
        /*01d0*/ 	.word	0xffffffff


	//   ....[81]....
        /*01d4*/ 	.word	0xffffffff


	//   ....[82]....
        /*01d8*/ 	.word	0xffffffff


	//   ....[83]....
        /*01dc*/ 	.word	0xffffffff


	//   ....[84]....
        /*01e0*/ 	.word	0xffffffff


	//   ....[85]....
        /*01e4*/ 	.word	0xffffffff


	//   ....[86]....
        /*01e8*/ 	.word	0xffffffff


	//   ....[87]....
        /*01ec*/ 	.word	0xffffffff


	//   ....[88]....
        /*01f0*/ 	.word	0xffffffff


	//   ....[89]....
        /*01f4*/ 	.word	0xffffffff


	//   ....[90]....
        /*01f8*/ 	.word	0x0500002a


	//   ....[91]....
        /*01fc*/ 	.word	0x0500002a


	//   ....[92]....
        /*0200*/ 	.word	0x0500002a


	//   ....[93]....
        /*0204*/ 	.word	0x0500002a


	//   ....[94]....
        /*0208*/ 	.word	0x0500002a


	//   ....[95]....
        /*020c*/ 	.word	0x0500002a


	//   ....[96]....
        /*0210*/ 	.word	0x0500002a


	//   ....[97]....
        /*0214*/ 	.word	0x0500002a


	//   ....[98]....
        /*0218*/ 	.word	0x0500002a


	//   ....[99]....
        /*021c*/ 	.word	0x0500002a


	//   ....[100]....
        /*0220*/ 	.word	0x0500002a


	//   ....[101]....
        /*0224*/ 	.word	0x0500002a


	//   ....[102]....
        /*0228*/ 	.word	0x0500002a


	//   ....[103]....
        /*022c*/ 	.word	0x0500002a


	//   ....[104]....
        /*0230*/ 	.word	0x0500002a


	//   ....[105]....
        /*0234*/ 	.word	0x0500002a


	//   ....[106]....
        /*0238*/ 	.word	0x0500002a


	//   ....[107]....
        /*023c*/ 	.word	0x0500002a


	//   ....[108]....
        /*0240*/ 	.word	0x0500002a


	//   ....[109]....
        /*0244*/ 	.word	0x0500002a


	//   ....[110]....
        /*0248*/ 	.word	0x0500002a


	//   ....[111]....
        /*024c*/ 	.word	0x0500002a


	//   ....[112]....
        /*0250*/ 	.word	0x0500002a


	//   ....[113]....
        /*0254*/ 	.word	0x0500002a


	//   ....[114]....
        /*0258*/ 	.word	0x0500002a


	//   ....[115]....
        /*025c*/ 	.word	0x0500002a


	//   ....[116]....
        /*0260*/ 	.word	0x0500002a


	//   ....[117]....
        /*0264*/ 	.word	0x0500002a


	//   ....[118]....
        /*0268*/ 	.word	0x0500002a


	//   ....[119]....
        /*026c*/ 	.word	0x0500002a


	//   ....[120]....
        /*0270*/ 	.word	0x0500002a


	//   ....[121]....
        /*0274*/ 	.word	0x0500002a


	//   ....[122]....
        /*0278*/ 	.word	0x0500002a


	//   ....[123]....
        /*027c*/ 	.word	0x0500002a


	//   ....[124]....
        /*0280*/ 	.word	0x0500002a


	//   ....[125]....
        /*0284*/ 	.word	0x0500002a


	//   ....[126]....
        /*0288*/ 	.word	0x0500002a


	//   ....[127]....
        /*028c*/ 	.word	0x0500002a


	//   ....[128]....
        /*0290*/ 	.word	0x0500002a


	//   ....[129]....
        /*0294*/ 	.word	0x0500002a


	//   ....[130]....
        /*0298*/ 	.word	0x0500002a


	//   ....[131]....
        /*029c*/ 	.word	0x0500002a


	//   ....[132]....
        /*02a0*/ 	.word	0x0500002a


	//   ....[133]....
        /*02a4*/ 	.word	0x0500002a


	//   ....[134]....
        /*02a8*/ 	.word	0x0500002a


	//   ....[135]....
        /*02ac*/ 	.word	0x0500002a


	//   ....[136]....
        /*02b0*/ 	.word	0x0500002a


	//   ....[137]....
        /*02b4*/ 	.word	0x0500002a


	//   ....[138]....
        /*02b8*/ 	.word	0x0500002a


	//   ....[139]....
        /*02bc*/ 	.word	0x0500002a


	//   ....[140]....
        /*02c0*/ 	.word	0x0500002a


	//   ....[141]....
        /*02c4*/ 	.word	0x0500002a


	//   ....[142]....
        /*02c8*/ 	.word	0x0500002a


	//   ....[143]....
        /*02cc*/ 	.word	0x0500002a


	//   ....[144]....
        /*02d0*/ 	.word	0x0500002a


	//   ....[145]....
        /*02d4*/ 	.word	0x0500002a


	//   ....[146]....
        /*02d8*/ 	.word	0x0500002a


	//   ....[147]....
        /*02dc*/ 	.word	0x0500002a


	//   ....[148]....
        /*02e0*/ 	.word	0x0500002a


	//   ....[149]....
        /*02e4*/ 	.word	0x0500002a


	//   ....[150]....
        /*02e8*/ 	.word	0x0500002a


	//   ....[151]....
        /*02ec*/ 	.word	0x0500002a


	//   ....[152]....
        /*02f0*/ 	.word	0x0500002a


	//   ....[153]....
        /*02f4*/ 	.word	0x0500002a


	//   ....[154]....
        /*02f8*/ 	.word	0x0500002a


	//   ....[155]....
        /*02fc*/ 	.word	0x0500002a


	//   ....[156]....
        /*0300*/ 	.word	0x0500002a


	//   ....[157]....
        /*0304*/ 	.word	0x0500002a


	//   ....[158]....
        /*0308*/ 	.word	0x0500002a


	//   ....[159]....
        /*030c*/ 	.word	0x0500002a


	//   ....[160]....
        /*0310*/ 	.word	0x0500002a


	//   ....[161]....
        /*0314*/ 	.word	0x0500002a


	//   ....[162]....
        /*0318*/ 	.word	0x0500002a


	//   ....[163]....
        /*031c*/ 	.word	0x0500002a


	//   ....[164]....
        /*0320*/ 	.word	0x0500002a


	//   ....[165]....
        /*0324*/ 	.word	0x0500002a


	//   ....[166]....
        /*0328*/ 	.word	0x0500002a


	//   ....[167]....
        /*032c*/ 	.word	0x0500002a


	//   ....[168]....
        /*0330*/ 	.word	0x0500002a


	//   ....[169]....
        /*0334*/ 	.word	0x0500002a


	//   ....[170]....
        /*0338*/ 	.word	0x0500002a


	//   ....[171]....
        /*033c*/ 	.word	0x0500002a


	//   ....[172]....
        /*0340*/ 	.word	0x0500002a


	//   ....[173]....
        /*0344*/ 	.word	0x0500002a


	//   ....[174]....
        /*0348*/ 	.word	0x0500002a


	//   ....[175]....
        /*034c*/ 	.word	0x0500002a


	//   ....[176]....
        /*0350*/ 	.word	0x0500002a


	//   ....[177]....
        /*0354*/ 	.word	0x0500002a


	//   ....[178]....
        /*0358*/ 	.word	0x0500002a


	//   ....[179]....
        /*035c*/ 	.word	0x0500002a


	//----- nvinfo : EIATTR_COOP_GROUP_INSTR_OFFSETS
	.align		4
.L_25:
        /*0360*/ 	.byte	0x04, 0x28
        /*0362*/ 	.short	(.L_27 - .L_26)


	//   ....[0]....
.L_26:
        /*0364*/ 	.word	0x00000dc0


	//   ....[1]....
        /*0368*/ 	.word	0x00000de0


	//   ....[2]....
        /*036c*/ 	.word	0x00000e00


	//   ....[3]....
        /*0370*/ 	.word	0x00000e20


	//   ....[4]....
        /*0374*/ 	.word	0x00000e40


	//   ....[5]....
        /*0378*/ 	.word	0x00001210


	//   ....[6]....
        /*037c*/ 	.word	0x00001220


	//   ....[7]....
        /*0380*/ 	.word	0x00001230


	//   ....[8]....
        /*0384*/ 	.word	0x00001240


	//   ....[9]....
        /*0388*/ 	.word	0x00001250


	//   ....[10]....
        /*038c*/ 	.word	0x00001260


	//   ....[11]....
        /*0390*/ 	.word	0x00001280


	//   ....[12]....
        /*0394*/ 	.word	0x000012a0


	//   ....[13]....
        /*0398*/ 	.word	0x000012c0


	//   ....[14]....
        /*039c*/ 	.word	0x000012e0


	//   ....[15]....
        /*03a0*/ 	.word	0x00001300


	//   ....[16]....
        /*03a4*/ 	.word	0x00001320


	//   ....[17]....
        /*03a8*/ 	.word	0x00001330


	//   ....[18]....
        /*03ac*/ 	.word	0x00001360


	//   ....[19]....
        /*03b0*/ 	.word	0x00001380


	//   ....[20]....
        /*03b4*/ 	.word	0x000013a0


	//   ....[21]....
        /*03b8*/ 	.word	0x000013c0


	//   ....[22]....
        /*03bc*/ 	.word	0x000013e0


	//   ....[23]....
        /*03c0*/ 	.word	0x00001400


	//   ....[24]....
        /*03c4*/ 	.word	0x00001410


	//   ....[25]....
        /*03c8*/ 	.word	0x00001430


	//   ....[26]....
        /*03cc*/ 	.word	0x00001450


	//   ....[27]....
        /*03d0*/ 	.word	0x00001470


	//   ....[28]....
        /*03d4*/ 	.word	0x00001490


	//   ....[29]....
        /*03d8*/ 	.word	0x000014c0


	//   ....[30]....
        /*03dc*/ 	.word	0x000014e0


	//   ....[31]....
        /*03e0*/ 	.word	0x00001500


	//   ....[32]....
        /*03e4*/ 	.word	0x00001520


	//   ....[33]....
        /*03e8*/ 	.word	0x00001540


	//   ....[34]....
        /*03ec*/ 	.word	0x00001560


	//   ....[35]....
        /*03f0*/ 	.word	0x00001570


	//   ....[36]....
        /*03f4*/ 	.word	0x00001590


	//   ....[37]....
        /*03f8*/ 	.word	0x000015b0


	//   ....[38]....
        /*03fc*/ 	.word	0x000015d0


	//   ....[39]....
        /*0400*/ 	.word	0x00001600


	//   ....[40]....
        /*0404*/ 	.word	0x00001620


	//   ....[41]....
        /*0408*/ 	.word	0x00001640


	//   ....[42]....
        /*040c*/ 	.word	0x00001660


	//   ....[43]....
        /*0410*/ 	.word	0x00001680


	//   ....[44]....
        /*0414*/ 	.word	0x000016a0


	//   ....[45]....
        /*0418*/ 	.word	0x000016b0


	//   ....[46]....
        /*041c*/ 	.word	0x000016d0


	//   ....[47]....
        /*0420*/ 	.word	0x000016f0


	//   ....[48]....
        /*0424*/ 	.word	0x00001720


	//   ....[49]....
        /*0428*/ 	.word	0x00001740


	//   ....[50]....
        /*042c*/ 	.word	0x00001760


	//   ....[51]....
        /*0430*/ 	.word	0x00001780


	//   ....[52]....
        /*0434*/ 	.word	0x000017a0


	//   ....[53]....
        /*0438*/ 	.word	0x000017c0


	//   ....[54]....
        /*043c*/ 	.word	0x000017d0


	//   ....[55]....
        /*0440*/ 	.word	0x000017f0


	//   ....[56]....
        /*0444*/ 	.word	0x00001810


	//   ....[57]....
        /*0448*/ 	.word	0x00001830


	//   ....[58]....
        /*044c*/ 	.word	0x00001860


	//   ....[59]....
        /*0450*/ 	.word	0x00001880


	//   ....[60]....
        /*0454*/ 	.word	0x000018a0


	//   ....[61]....
        /*0458*/ 	.word	0x000018c0


	//   ....[62]....
        /*045c*/ 	.word	0x000018e0


	//   ....[63]....
        /*0460*/ 	.word	0x00001900


	//   ....[64]....
        /*0464*/ 	.word	0x00001910


	//   ....[65]....
        /*0468*/ 	.word	0x00001930


	//   ....[66]....
        /*046c*/ 	.word	0x00001950


	//   ....[67]....
        /*0470*/ 	.word	0x00001980


	//   ....[68]....
        /*0474*/ 	.word	0x000019a0


	//   ....[69]....
        /*0478*/ 	.word	0x000019c0


	//   ....[70]....
        /*047c*/ 	.word	0x000019e0


	//   ....[71]....
        /*0480*/ 	.word	0x00001a00


	//   ....[72]....
        /*0484*/ 	.word	0x00001a20


	//   ....[73]....
        /*0488*/ 	.word	0x00001a30


	//   ....[74]....
        /*048c*/ 	.word	0x00001a50


	//   ....[75]....
        /*0490*/ 	.word	0x00001a70


	//   ....[76]....
        /*0494*/ 	.word	0x00001a90


	//   ....[77]....
        /*0498*/ 	.word	0x00001ab0


	//   ....[78]....
        /*049c*/ 	.word	0x00001ae0


	//   ....[79]....
        /*04a0*/ 	.word	0x00001b00


	//   ....[80]....
        /*04a4*/ 	.word	0x00001b20


	//   ....[81]....
        /*04a8*/ 	.word	0x00001b40


	//   ....[82]....
        /*04ac*/ 	.word	0x00001b60


	//   ....[83]....
        /*04b0*/ 	.word	0x00001b80


	//   ....[84]....
        /*04b4*/ 	.word	0x00001b90


	//   ....[85]....
        /*04b8*/ 	.word	0x00001bb0


	//   ....[86]....
        /*04bc*/ 	.word	0x00001bd0


	//   ....[87]....
        /*04c0*/ 	.word	0x00001bf0


	//   ....[88]....
        /*04c4*/ 	.word	0x00001c10


	//   ....[89]....
        /*04c8*/ 	.word	0x00001c30


	//   ....[90]....
        /*04cc*/ 	.word	0x00003b60


	//   ....[91]....
        /*04d0*/ 	.word	0x00003be0


	//   ....[92]....
        /*04d4*/ 	.word	0x00003c40


	//   ....[93]....
        /*04d8*/ 	.word	0x00003ca0


	//   ....[94]....
        /*04dc*/ 	.word	0x00003d00


	//   ....[95]....
        /*04e0*/ 	.word	0x00003d80


	//   ....[96]....
        /*04e4*/ 	.word	0x00003e10


	//   ....[97]....
        /*04e8*/ 	.word	0x00003e80


	//   ....[98]....
        /*04ec*/ 	.word	0x00003ef0


	//   ....[99]....
        /*04f0*/ 	.word	0x00003f60


	//   ....[100]....
        /*04f4*/ 	.word	0x00003fc0


	//   ....[101]....
        /*04f8*/ 	.word	0x00004030


	//   ....[102]....
        /*04fc*/ 	.word	0x000040a0


	//   ....[103]....
        /*0500*/ 	.word	0x00004120


	//   ....[104]....
        /*0504*/ 	.word	0x000041a0


	//   ....[105]....
        /*0508*/ 	.word	0x00004220


	//   ....[106]....
        /*050c*/ 	.word	0x000042a0


	//   ....[107]....
        /*0510*/ 	.word	0x00004310


	//   ....[108]....
        /*0514*/ 	.word	0x00004380


	//   ....[109]....
        /*0518*/ 	.word	0x000043f0


	//   ....[110]....
        /*051c*/ 	.word	0x00004450


	//   ....[111]....
        /*0520*/ 	.word	0x000044e0


	//   ....[112]....
        /*0524*/ 	.word	0x00004550


	//   ....[113]....
        /*0528*/ 	.word	0x000045c0


	//   ....[114]....
        /*052c*/ 	.word	0x00004630


	//   ....[115]....
        /*0530*/ 	.word	0x00004690


	//   ....[116]....
        /*0534*/ 	.word	0x00004710


	//   ....[117]....
        /*0538*/ 	.word	0x00004780


	//   ....[118]....
        /*053c*/ 	.word	0x000047f0


	//   ....[119]....
        /*0540*/ 	.word	0x00004870


	//   ....[120]....
        /*0544*/ 	.word	0x000048d0


	//   ....[121]....
        /*0548*/ 	.word	0x00004950


	//   ....[122]....
        /*054c*/ 	.word	0x000049b0


	//   ....[123]....
        /*0550*/ 	.word	0x00004a20


	//   ....[124]....
        /*0554*/ 	.word	0x00004a90


	//   ....[125]....
        /*0558*/ 	.word	0x00004b00


	//   ....[126]....
        /*055c*/ 	.word	0x00004b70


	//   ....[127]....
        /*0560*/ 	.word	0x00004bf0


	//   ....[128]....
        /*0564*/ 	.word	0x00004c60


	//   ....[129]....
        /*0568*/ 	.word	0x00004cd0


	//   ....[130]....
        /*056c*/ 	.word	0x00004d30


	//   ....[131]....
        /*0570*/ 	.word	0x00004db0


	//   ....[132]....
        /*0574*/ 	.word	0x00004e20


	//   ....[133]....
        /*0578*/ 	.word	0x00004e90


	//   ....[134]....
        /*057c*/ 	.word	0x00004f00


	//   ....[135]....
        /*0580*/ 	.word	0x00004f60


	//   ....[136]....
        /*0584*/ 	.word	0x00004fd0


	//   ....[137]....
        /*0588*/ 	.word	0x00005040


	//   ....[138]....
        /*058c*/ 	.word	0x000050b0


	//   ....[139]....
        /*0590*/ 	.word	0x00005120


	//   ....[140]....
        /*0594*/ 	.word	0x000051a0


	//   ....[141]....
        /*0598*/ 	.word	0x00005210


	//   ....[142]....
        /*059c*/ 	.word	0x00005280


	//   ....[143]....
        /*05a0*/ 	.word	0x000052e0


	//   ....[144]....
        /*05a4*/ 	.word	0x00005340


	//   ....[145]....
        /*05a8*/ 	.word	0x000053a0


	//   ....[146]....
        /*05ac*/ 	.word	0x00005420


	//   ....[147]....
        /*05b0*/ 	.word	0x00005490


	//   ....[148]....
        /*05b4*/ 	.word	0x00005500


	//   ....[149]....
        /*05b8*/ 	.word	0x00005570


	//   ....[150]....
        /*05bc*/ 	.word	0x000055d0


	//   ....[151]....
        /*05c0*/ 	.word	0x00005640


	//   ....[152]....
        /*05c4*/ 	.word	0x000056b0


	//   ....[153]....
        /*05c8*/ 	.word	0x00005720


	//   ....[154]....
        /*05cc*/ 	.word	0x00005790


	//   ....[155]....
        /*05d0*/ 	.word	0x000057f0


	//   ....[156]....
        /*05d4*/ 	.word	0x00005870


	//   ....[157]....
        /*05d8*/ 	.word	0x000058e0


	//   ....[158]....
        /*05dc*/ 	.word	0x00005950


	//   ....[159]....
        /*05e0*/ 	.word	0x000059c0


	//   ....[160]....
        /*05e4*/ 	.word	0x00005a20


	//   ....[161]....
        /*05e8*/ 	.word	0x00005aa0


	//   ....[162]....
        /*05ec*/ 	.word	0x00005b00


	//   ....[163]....
        /*05f0*/ 	.word	0x00005b70


	//   ....[164]....
        /*05f4*/ 	.word	0x00005be0


	//   ....[165]....
        /*05f8*/ 	.word	0x00005c40


	//   ....[166]....
        /*05fc*/ 	.word	0x00005cc0


	//   ....[167]....
        /*0600*/ 	.word	0x00005d30


	//   ....[168]....
        /*0604*/ 	.word	0x00005da0


	//   ....[169]....
        /*0608*/ 	.word	0x00005e10


	//   ....[170]....
        /*060c*/ 	.word	0x00005e70


	//   ....[171]....
        /*0610*/ 	.word	0x00005ef0


	//   ....[172]....
        /*0614*/ 	.word	0x00005f60


	//   ....[173]....
        /*0618*/ 	.word	0x00005fc0


	//   ....[174]....
        /*061c*/ 	.word	0x00006020


	//   ....[175]....
        /*0620*/ 	.word	0x00006080


	//   ....[176]....
        /*0624*/ 	.word	0x00006110


	//   ....[177]....
        /*0628*/ 	.word	0x00006180


	//   ....[178]....
        /*062c*/ 	.word	0x000061f0


	//   ....[179]....
        /*0630*/ 	.word	0x00006260


	//----- nvinfo : EIATTR_VRC_CTA_INIT_COUNT
	.align		4
.L_27:
        /*0634*/ 	.byte	0x02, 0x4a
	.zero		1
	.zero		1


	//----- nvinfo : EIATTR_EXIT_INSTR_OFFSETS
	.align		4
        /*0638*/ 	.byte	0x04, 0x1c
        /*063a*/ 	.short	(.L_29 - .L_28)


	//   ....[0]....
.L_28:
        /*063c*/ 	.word	0x00000040


	//   ....[1]....
        /*0640*/ 	.word	0x00002480


	//   ....[2]....
        /*0644*/ 	.word	0x00003b00


	//----- nvinfo : EIATTR_CRS_STACK_SIZE
	.align		4
.L_29:
        /*0648*/ 	.byte	0x04, 0x1e
        /*064a*/ 	.short	(.L_31 - .L_30)
.L_30:
        /*064c*/ 	.word	0x00000000


	//----- nvinfo : EIATTR_CBANK_PARAM_SIZE
	.align		4
.L_31:
        /*0650*/ 	.byte	0x03, 0x19
        /*0652*/ 	.short	0x002c


	//----- nvinfo : EIATTR_PARAM_CBANK
	.align		4
        /*0654*/ 	.byte	0x04, 0x0a
        /*0656*/ 	.short	(.L_33 - .L_32)
	.align		4
.L_32:
        /*0658*/ 	.word	index@(.nv.constant0._Z40flashattn_streaming_16x16_kernel_mw_v6_1PK6__halfS1_S1_Pfiif)
        /*065c*/ 	.short	0x0380
        /*065e*/ 	.short	0x002c


	//----- nvinfo : EIATTR_SW_WAR
	.align		4
.L_33:
        /*0660*/ 	.byte	0x04, 0x36
        /*0662*/ 	.short	(.L_35 - .L_34)
.L_34:
        /*0664*/ 	.word	0x00000008
.L_35:


//--------------------- .nv.callgraph             --------------------------
	.section	.nv.callgraph,"",@"SHT_CUDA_CALLGRAPH"
	.align	4
	.sectionentsize	8
	.align		4
        /*0000*/ 	.word	0x00000000
	.align		4
        /*0004*/ 	.word	0xffffffff
	.align		4
        /*0008*/ 	.word	0x00000000
	.align		4
        /*000c*/ 	.word	0xfffffffe
	.align		4
        /*0010*/ 	.word	0x00000000
	.align		4
        /*0014*/ 	.word	0xfffffffd
	.align		4
        /*0018*/ 	.word	0x00000000
	.align		4
        /*001c*/ 	.word	0xfffffffc


//--------------------- .text._Z40flashattn_streaming_16x16_kernel_mw_v6_1PK6__halfS1_S1_Pfiif --------------------------
	.section	.text._Z40flashattn_streaming_16x16_kernel_mw_v6_1PK6__halfS1_S1_Pfiif,"ax",@progbits
	.align	128
        .global         _Z40flashattn_streaming_16x16_kernel_mw_v6_1PK6__halfS1_S1_Pfiif
        .type           _Z40flashattn_streaming_16x16_kernel_mw_v6_1PK6__halfS1_S1_Pfiif,@function
        .size           _Z40flashattn_streaming_16x16_kernel_mw_v6_1PK6__halfS1_S1_Pfiif,(.L_x_153 - _Z40flashattn_streaming_16x16_kernel_mw_v6_1PK6__halfS1_S1_Pfiif)
        .other          _Z40flashattn_streaming_16x16_kernel_mw_v6_1PK6__halfS1_S1_Pfiif,@"STO_CUDA_ENTRY STV_DEFAULT"
_Z40flashattn_streaming_16x16_kernel_mw_v6_1PK6__halfS1_S1_Pfiif:
.text._Z40flashattn_streaming_16x16_kernel_mw_v6_1PK6__halfS1_S1_Pfiif:
[----:B------:R-:W-:Y:S01]  /*0000*/  LDC R1, c[0x0][0x37c] ;  /* 0x0000df00ff017b82 */ /* 0x000fe20000000800 */
[----:B------:R-:W1:Y:S01]  /*0010*/  S2R R9, SR_CTAID.X ;  /* 0x0000000000097919 */ /* 0x000e620000002500 */
[----:B------:R-:W1:Y:S02]  /*0020*/  LDCU UR4, c[0x0][0x3a0] ;  /* 0x00007400ff0477ac */ /* 0x000e640008000800 */
[----:B-1----:R-:W-:-:S13]  /*0030*/  ISETP.GE.AND P0, PT, R9, UR4, PT ;  /* 0x0000000409007c0c */ /* 0x002fda000bf06270 */
[----:B------:R-:W-:Y:S05]  /*0040*/  @P0 EXIT ;  /* 0x000000000000094d */ /* 0x000fea0003800000 */
[----:B------:R-:W1:Y:S01]  /*0050*/  S2R R29, SR_TID.X ;  /* 0x00000000001d7919 */ /* 0x000e620000002100 */
[----:B------:R-:W2:Y:S01]  /*0060*/  LDC R0, c[0x0][0x3a4] ;  /* 0x0000e900ff007b82 */ /* 0x000ea20000000800 */
[----:B------:R-:W3:Y:S01]  /*0070*/  LDCU.64 UR4, c[0x0][0x388] ;  /* 0x00007100ff0477ac */ /* 0x000ee20008000a00 */
[----:B------:R-:W4:Y:S06]  /*0080*/  LDCU.64 UR6, c[0x0][0x390] ;  /* 0x00007200ff0677ac */ /* 0x000f2c0008000a00 */
[----:B------:R-:W4:Y:S08]  /*0090*/  LDC.64 R12, c[0x0][0x380] ;  /* 0x0000e000ff0c7b82 */ /* 0x000f300000000a00 */
[----:B------:R-:W4:Y:S01]  /*00a0*/  LDC.64 R30, c[0x0][0x358] ;  /* 0x0000d600ff1e7b82 */ /* 0x000f220000000a00 */
[----:B--2---:R-:W-:Y:S01]  /*00b0*/  SHF.R.S32.HI R2, RZ, 0x1f, R0 ;  /* 0x0000001fff027819 */ /* 0x004fe20000011400 */
[----:B------:R-:W-:-:S04]  /*00c0*/  IMAD.WIDE.U32 R4, R9, R0, RZ ;  /* 0x0000000009047225 */ /* 0x000fc800078e00ff */
[----:B------:R-:W-:Y:S01]  /*00d0*/  IMAD R7, R9, R2, R5 ;  /* 0x0000000209077224 */ /* 0x000fe200078e0205 */
[C---:B------:R-:W-:Y:S02]  /*00e0*/  SHF.L.U32 R32, R4.reuse, 0x5, RZ ;  /* 0x0000000504207819 */ /* 0x040fe400000006ff */
[----:B-1----:R-:W-:Y:S02]  /*00f0*/  LOP3.LUT R28, R29, 0x3e0, RZ, 0xc0, !PT ;  /* 0x000003e01d1c7812 */ /* 0x002fe400078ec0ff */
[----:B------:R-:W-:Y:S02]  /*0100*/  SHF.L.U64.HI R14, R4, 0x5, R7 ;  /* 0x00000005040e7819 */ /* 0x000fe40000010207 */
[----:B------:R-:W-:Y:S02]  /*0110*/  ISETP.NE.AND P0, PT, R28, 0x20, PT ;  /* 0x000000201c00780c */ /* 0x000fe40003f05270 */
[C---:B---3--:R-:W-:Y:S02]  /*0120*/  IADD3 R7, P1, PT, R32.reuse, UR4, RZ ;  /* 0x0000000420077c10 */ /* 0x048fe4000ff3e0ff */
[----:B----4-:R-:W-:-:S02]  /*0130*/  IADD3 R32, P2, PT, R32, UR6, RZ ;  /* 0x0000000620207c10 */ /* 0x010fc4000ff5e0ff */
[C---:B------:R-:W-:Y:S02]  /*0140*/  IADD3.X R6, PT, PT, R14.reuse, UR5, RZ, P1, !PT ;  /* 0x000000050e067c10 */ /* 0x040fe40008ffe4ff */
[----:B------:R-:W-:-:S05]  /*0150*/  IADD3.X R33, PT, PT, R14, UR7, RZ, P2, !PT ;  /* 0x000000070e217c10 */ /* 0x000fca00097fe4ff */
[----:B------:R-:W1:Y:S01]  /*0160*/  @!P0 S2R R3, SR_LANEID ;  /* 0x0000000000038919 */ /* 0x000e620000000000 */
[----:B------:R-:W-:Y:S05]  /*0170*/  @!P0 WARPSYNC.ALL ;  /* 0x0000000000008948 */ /* 0x000fea0003800000 */
[C---:B------:R-:W-:Y:S02]  /*0180*/  @!P0 R2UR UR4, R30.reuse ;  /* 0x000000001e0482ca */ /* 0x040fe400000e0000 */
[----:B------:R-:W-:Y:S02]  /*0190*/  @!P0 R2UR UR5, R31 ;  /* 0x000000001f0582ca */ /* 0x000fe400000e0000 */
[----:B------:R-:W-:-:S02]  /*01a0*/  @!P0 R2UR UR6, R30 ;  /* 0x000000001e0682ca */ /* 0x000fc400000e0000 */
[C---:B------:R-:W-:Y:S02]  /*01b0*/  @!P0 R2UR UR7, R31.reuse ;  /* 0x000000001f0782ca */ /* 0x040fe400000e0000 */
[C---:B------:R-:W-:Y:S02]  /*01c0*/  @!P0 R2UR UR8, R30.reuse ;  /* 0x000000001e0882ca */ /* 0x040fe400000e0000 */
[C---:B------:R-:W-:Y:S02]  /*01d0*/  @!P0 R2UR UR9, R31.reuse ;  /* 0x000000001f0982ca */ /* 0x040fe400000e0000 */
[----:B------:R-:W-:Y:S02]  /*01e0*/  @!P0 R2UR UR10, R30 ;  /* 0x000000001e0a82ca */ /* 0x000fe400000e0000 */
[----:B------:R-:W-:Y:S02]  /*01f0*/  @!P0 R2UR UR11, R31 ;  /* 0x000000001f0b82ca */ /* 0x000fe400000e0000 */
[----:B-1----:R-:W-:-:S02]  /*0200*/  @!P0 LOP3.LUT R2, R3, 0x3, RZ, 0xc0, !PT ;  /* 0x0000000303028812 */ /* 0x002fc400078ec0ff */
[----:B------:R-:W-:Y:S02]  /*0210*/  @!P0 SHF.R.U32.HI R5, RZ, 0x2, R3 ;  /* 0x00000002ff058819 */ /* 0x000fe40000011603 */
[----:B------:R-:W-:-:S03]  /*0220*/  @!P0 MOV R3, RZ ;  /* 0x000000ff00038202 */ /* 0x000fc60000000f00 */
[----:B------:R-:W-:-:S04]  /*0230*/  @!P0 IMAD.WIDE.U32 R4, R5, 0x8, R2 ;  /* 0x0000000805048825 */ /* 0x000fc800078e0002 */
[----:B------:R-:W-:-:S03]  /*0240*/  IMAD.WIDE.U32 R2, R9, 0x200, R12 ;  /* 0x0000020009027825 */ /* 0x000fc600078e000c */
[----:B------:R-:W-:-:S04]  /*0250*/  @!P0 LEA R2, P1, R4, R2, 0x2 ;  /* 0x0000000204028211 */ /* 0x000fc800078210ff */
[----:B------:R-:W-:-:S05]  /*0260*/  @!P0 LEA.HI.X R3, R4, R3, R5, 0x2, P1 ;  /* 0x0000000304038211 */ /* 0x000fca00008f1405 */
[----:B------:R1:W5:Y:S04]  /*0270*/  @!P0 LDG.E R8, desc[UR4][R2.64] ;  /* 0x0000000402088981 */ /* 0x000368000c1e1900 */
[----:B------:R1:W5:Y:S04]  /*0280*/  @!P0 LDG.E R9, desc[UR6][R2.64+0x100] ;  /* 0x0001000602098981 */ /* 0x000368000c1e1900 */
[----:B------:R1:W5:Y:S04]  /*0290*/  @!P0 LDG.E R10, desc[UR8][R2.64+0x10] ;  /* 0x00001008020a8981 */ /* 0x000368000c1e1900 */
[----:B------:R1:W5:Y:S01]  /*02a0*/  @!P0 LDG.E R11, desc[UR10][R2.64+0x110] ;  /* 0x0001100a020b8981 */ /* 0x000362000c1e1900 */
[----:B------:R-:W-:-:S02]  /*02b0*/  ISETP.GT.U32.AND P0, PT, R29, 0xf, PT ;  /* 0x0000000f1d00780c */ /* 0x000fc40003f04070 */
[----:B------:R-:W-:-:S11]  /*02c0*/  ISETP.GT.U32.AND P1, PT, R29, 0x1f, PT ;  /* 0x0000001f1d00780c */ /* 0x000fd60003f24070 */
[----:B-1----:R-:W-:Y:S05]  /*02d0*/  @P0 BRA `(.L_x_0) ;  /* 0x0000000000580947 */ /* 0x002fea0003800000 */
[----:B------:R-:W1:Y:S01]  /*02e0*/  S2R R13, SR_CgaCtaId ;  /* 0x00000000000d7919 */ /* 0x000e620000008800 */
[----:B------:R-:W2:Y:S01]  /*02f0*/  LDC R15, c[0x0][0x360] ;  /* 0x0000d800ff0f7b82 */ /* 0x000ea20000000800 */
[----:B------:R-:W-:Y:S01]  /*0300*/  MOV R2, 0x400 ;  /* 0x0000040000027802 */ /* 0x000fe20000000f00 */
[----:B------:R-:W-:-:S03]  /*0310*/  IMAD.MOV.U32 R17, RZ, RZ, -0xeb60d36 ;  /* 0xf149f2caff117424 */ /* 0x000fc600078e00ff */
[C---:B------:R-:W-:Y:S01]  /*0320*/  IADD3 R12, PT, PT, R2.reuse, 0x80, RZ ;  /* 0x00000080020c7810 */ /* 0x040fe20007ffe0ff */
[----:B------:R-:W-:Y:S01]  /*0330*/  VIADD R4, R2, 0x40 ;  /* 0x0000004002047836 */ /* 0x000fe20000000000 */
[----:B-1----:R-:W-:-:S04]  /*0340*/  LEA R3, R13, R2, 0x18 ;  /* 0x000000020d037211 */ /* 0x002fc800078ec0ff */
[C---:B------:R-:W-:Y:S02]  /*0350*/  LEA R5, R13.reuse, R4, 0x18 ;  /* 0x000000040d057211 */ /* 0x040fe400078ec0ff */
[----:B------:R-:W-:Y:S02]  /*0360*/  LEA R13, R13, R12, 0x18 ;  /* 0x0000000c0d0d7211 */ /* 0x000fe400078ec0ff */
[----:B------:R-:W-:-:S07]  /*0370*/  MOV R2, R29 ;  /* 0x0000001d00027202 */ /* 0x000fce0000000f00 */
.L_x_1:
[C---:B-1----:R-:W-:Y:S01]  /*0380*/  LEA R4, R2.reuse, R3, 0x2 ;  /* 0x0000000302047211 */ /* 0x042fe200078e10ff */
[C---:B------:R-:W-:Y:S01]  /*0390*/  IMAD R14, R2.reuse, 0x40, R13 ;  /* 0x00000040020e7824 */ /* 0x040fe200078e020d */
[----:B------:R-:W-:Y:S02]  /*03a0*/  LEA R12, R2, R5, 0x2 ;  /* 0x00000005020c7211 */ /* 0x000fe400078e10ff */
[----:B--2---:R-:W-:Y:S01]  /*03b0*/  IADD3 R2, PT, PT, R15, R2, RZ ;  /* 0x000000020f027210 */ /* 0x004fe20007ffe0ff */
[----:B------:R1:W-:Y:S03]  /*03c0*/  STS [R4], R17 ;  /* 0x0000001104007388 */ /* 0x0003e60000000800 */
[----:B------:R-:W-:Y:S01]  /*03d0*/  ISETP.GE.U32.AND P0, PT, R2, 0x10, PT ;  /* 0x000000100200780c */ /* 0x000fe20003f06070 */
[----:B------:R1:W-:Y:S04]  /*03e0*/  STS [R12], RZ ;  /* 0x000000ff0c007388 */ /* 0x0003e80000000800 */
[----:B------:R1:W-:Y:S04]  /*03f0*/  STS.128 [R14], RZ ;  /* 0x000000ff0e007388 */ /* 0x0003e80000000c00 */
[----:B------:R1:W-:Y:S04]  /*0400*/  STS.128 [R14+0x10], RZ ;  /* 0x000010ff0e007388 */ /* 0x0003e80000000c00 */
[----:B------:R1:W-:Y:S04]  /*0410*/  STS.128 [R14+0x20], RZ ;  /* 0x000020ff0e007388 */ /* 0x0003e80000000c00 */
[----:B------:R1:W-:Y:S01]  /*0420*/  STS.128 [R14+0x30], RZ ;  /* 0x000030ff0e007388 */ /* 0x0003e20000000c00 */
[----:B------:R-:W-:Y:S05]  /*0430*/  @!P0 BRA `(.L_x_1) ;  /* 0xfffffffc00d08947 */ /* 0x000fea000383ffff */
.L_x_0:
[----:B------:R-:W-:Y:S05]  /*0440*/  WARPSYNC.ALL ;  /* 0x0000000000007948 */ /* 0x000fea0003800000 */
[----:B------:R-:W-:Y:S06]  /*0450*/  BAR.SYNC.DEFER_BLOCKING 0x0 ;  /* 0x0000000000007b1d */ /* 0x000fec0000010000 */
[----:B------:R-:W-:Y:S04]  /*0460*/  BSSY.RECONVERGENT B0, `(.L_x_2) ;  /* 0x0000022000007945 */ /* 0x000fe80003800200 */
[----:B------:R-:W-:Y:S05]  /*0470*/  @P1 BRA `(.L_x_3) ;  /* 0x0000000000801947 */ /* 0x000fea0003800000 */
[----:B------:R-:W2:Y:S01]  /*0480*/  S2UR UR6, SR_CgaCtaId ;  /* 0x00000000000679c3 */ /* 0x000ea20000008800 */
[----:B------:R-:W-:Y:S01]  /*0490*/  SHF.R.U32.HI R3, RZ, 0x1, R29 ;  /* 0x00000001ff037819 */ /* 0x000fe2000001161d */
[----:B------:R-:W-:Y:S01]  /*04a0*/  UMOV UR5, 0x400 ;  /* 0x0000040000057882 */ /* 0x000fe20000000000 */
[C---:B------:R-:W-:Y:S01]  /*04b0*/  SHF.L.U32 R2, R29.reuse, 0x3, RZ ;  /* 0x000000031d027819 */ /* 0x040fe200000006ff */
[----:B------:R-:W-:Y:S01]  /*04c0*/  UIADD3 UR4, UPT, UPT, UR5, 0x480, URZ ;  /* 0x0000048005047890 */ /* 0x000fe2000fffe0ff */
[----:B-1----:R-:W-:Y:S01]  /*04d0*/  IMAD.SHL.U32 R4, R29, 0x10, RZ ;  /* 0x000000101d047824 */ /* 0x002fe200078e00ff */
[----:B------:R-:W-:Y:S01]  /*04e0*/  UIADD3 UR5, UPT, UPT, UR5, 0x880, URZ ;  /* 0x0000088005057890 */ /* 0x000fe2000fffe0ff */
[----:B------:R-:W-:Y:S01]  /*04f0*/  IMAD R5, R3, R0, RZ ;  /* 0x0000000003057224 */ /* 0x000fe200078e02ff */
[----:B------:R-:W-:Y:S02]  /*0500*/  LOP3.LUT R2, R2, 0x8, RZ, 0xc0, !PT ;  /* 0x0000000802027812 */ /* 0x000fe400078ec0ff */
[----:B------:R-:W-:-:S02]  /*0510*/  R2UR UR8, R30 ;  /* 0x000000001e0872ca */ /* 0x000fc400000e0000 */
[----:B------:R-:W-:Y:S02]  /*0520*/  IADD3 R16, P0, PT, R2, R5, RZ ;  /* 0x0000000502107210 */ /* 0x000fe40007f1e0ff */
[C---:B------:R-:W-:Y:S02]  /*0530*/  R2UR UR9, R31.reuse ;  /* 0x000000001f0972ca */ /* 0x040fe400000e0000 */
[----:B------:R-:W-:Y:S02]  /*0540*/  R2UR UR10, R30 ;  /* 0x000000001e0a72ca */ /* 0x000fe400000e0000 */
[----:B------:R-:W-:Y:S02]  /*0550*/  R2UR UR11, R31 ;  /* 0x000000001f0b72ca */ /* 0x000fe400000e0000 */
[----:B------:R-:W-:Y:S02]  /*0560*/  LEA R15, R3, R2, 0x4 ;  /* 0x00000002030f7211 */ /* 0x000fe400078e20ff */
[----:B------:R-:W-:Y:S01]  /*0570*/  LOP3.LUT R13, R4, 0x10, RZ, 0xc0, !PT ;  /* 0x00000010040d7812 */ /* 0x000fe200078ec0ff */
[----:B--2---:R-:W-:Y:S01]  /*0580*/  ULEA UR4, UR6, UR4, 0x18 ;  /* 0x0000000406047291 */ /* 0x004fe2000f8ec0ff */
[----:B------:R-:W-:Y:S01]  /*0590*/  LEA.HI.X.SX32 R5, R5, RZ, 0x1, P0 ;  /* 0x000000ff05057211 */ /* 0x000fe200000f0eff */
[----:B------:R-:W-:Y:S01]  /*05a0*/  ULEA UR5, UR6, UR5, 0x18 ;  /* 0x0000000506057291 */ /* 0x000fe2000f8ec0ff */
[----:B------:R-:W-:-:S03]  /*05b0*/  LEA R4, P0, R16, R7, 0x1 ;  /* 0x0000000710047211 */ /* 0x000fc600078008ff */
[C---:B------:R-:W-:Y:S02]  /*05c0*/  LEA R12, R3.reuse, UR4, 0x5 ;  /* 0x00000004030c7c11 */ /* 0x040fe4000f8e28ff */
[----:B------:R-:W-:Y:S01]  /*05d0*/  LEA R14, R3, UR5, 0x5 ;  /* 0x00000005030e7c11 */ /* 0x000fe2000f8e28ff */
[----:B------:R-:W-:Y:S01]  /*05e0*/  IMAD.WIDE.U32 R2, R15, 0x2, R32 ;  /* 0x000000020f027825 */ /* 0x000fe200078e0020 */
[----:B------:R-:W-:Y:S02]  /*05f0*/  LEA.HI.X R5, R16, R6, R5, 0x1, P0 ;  /* 0x0000000610057211 */ /* 0x000fe400000f0c05 */
[----:B------:R-:W-:Y:S01]  /*0600*/  IADD3 R15, PT, PT, R12, R13, RZ ;  /* 0x0000000d0c0f7210 */ /* 0x000fe20007ffe0ff */
[----:B------:R-:W-:-:S04]  /*0610*/  IMAD.IADD R13, R13, 0x1, R14 ;  /* 0x000000010d0d7824 */ /* 0x000fc800078e020e */
[----:B------:R-:W-:Y:S01]  /*0620*/  @!PT LDS RZ, [RZ] ;  /* 0x00000000fffff984 */ /* 0x000fe20000000800 */
[----:B------:R-:W-:Y:S01]  /*0630*/  @!PT LDS RZ, [RZ] ;  /* 0x00000000fffff984 */ /* 0x000fe20000000800 */
[----:B------:R-:W-:Y:S01]  /*0640*/  @!PT LDS RZ, [RZ] ;  /* 0x00000000fffff984 */ /* 0x000fe20000000800 */
[----:B------:R2:W-:Y:S04]  /*0650*/  LDGSTS.E.BYPASS.128 [R15], desc[UR8][R4.64] ;  /* 0x00000000040f7fae */ /* 0x0005e8000b981808 */
[----:B------:R2:W-:Y:S04]  /*0660*/  LDGSTS.E.BYPASS.128 [R13], desc[UR10][R2.64] ;  /* 0x00000000020d7fae */ /* 0x0005e8000b98180a */
[----:B------:R-:W0:Y:S02]  /*0670*/  LDGDEPBAR ;  /* 0x00000000000079af */ /* 0x000e240000000000 */
.L_x_3:
[----:B------:R-:W-:Y:S05]  /*0680*/  BSYNC.RECONVERGENT B0 ;  /* 0x0000000000007941 */ /* 0x000fea0003800200 */
.L_x_2:
[----:B------:R-:W-:Y:S06]  /*0690*/  BAR.SYNC.DEFER_BLOCKING 0x0 ;  /* 0x0000000000007b1d */ /* 0x000fec0000010000 */
[----:B------:R-:W-:Y:S04]  /*06a0*/  BSSY.RECONVERGENT B0, `(.L_x_4) ;  /* 0x0000003000007945 */ /* 0x000fe80003800200 */
[----:B------:R-:W-:Y:S05]  /*06b0*/  @P1 BRA `(.L_x_5) ;  /* 0x0000000000041947 */ /* 0x000fea0003800000 */
[----:B------:R-:W-:-:S04]  /*06c0*/  DEPBAR.LE SB0, 0x0 ;  /* 0x000080000000791a */ /* 0x000fc80000000000 */
.L_x_5:
[----:B------:R-:W-:Y:S05]  /*06d0*/  BSYNC.RECONVERGENT B0 ;  /* 0x0000000000007941 */ /* 0x000fea0003800200 */
.L_x_4:
[----:B------:R-:W-:Y:S01]  /*06e0*/  BAR.SYNC.DEFER_BLOCKING 0x0 ;  /* 0x0000000000007b1d */ /* 0x000fe20000010000 */
[----:B------:R-:W-:Y:S02]  /*06f0*/  ISETP.GE.AND P0, PT, R0, 0x10, PT ;  /* 0x000000100000780c */ /* 0x000fe40003f06270 */
[----:B--2---:R-:W-:-:S11]  /*0700*/  LOP3.LUT R5, R29, 0x1f, RZ, 0xc0, !PT ;  /* 0x0000001f1d057812 */ /* 0x004fd600078ec0ff */
[----:B------:R-:W-:Y:S05]  /*0710*/  @!P0 BRA `(.L_x_6) ;  /* 0x0000001c00508947 */ /* 0x000fea0003800000 */
[----:B------:R-:W-:Y:S01]  /*0720*/  SHF.R.S32.HI R3, RZ, 0x1f, R0 ;  /* 0x0000001fff037819 */ /* 0x000fe20000011400 */
[----:B------:R-:W-:Y:S01]  /*0730*/  BSSY B0, `(.L_x_6) ;  /* 0x00001d2000007945 */ /* 0x000fe20003800000 */
[----:B-1----:R-:W-:Y:S01]  /*0740*/  SHF.R.U32.HI R4, RZ, 0x1, R29 ;  /* 0x00000001ff047819 */ /* 0x002fe2000001161d */
[----:B------:R-:W1:Y:S01]  /*0750*/  LDCU UR7, c[0x0][0x3a8] ;  /* 0x00007500ff0777ac */ /* 0x000e620008000800 */
[----:B------:R-:W-:Y:S02]  /*0760*/  LEA.HI R3, R3, R0, RZ, 0x4 ;  /* 0x0000000003037211 */ /* 0x000fe400078f20ff */
[----:B------:R-:W-:Y:S02]  /*0770*/  MOV R2, RZ ;  /* 0x000000ff00027202 */ /* 0x000fe40000000f00 */
[----:B------:R-:W-:-:S07]  /*0780*/  SHF.R.S32.HI R3, RZ, 0x4, R3 ;  /* 0x00000004ff037819 */ /* 0x000fce0000011403 */
.L_x_22:
[----:B------:R-:W-:Y:S01]  /*0790*/  IADD3 R0, PT, PT, R2, 0x1, RZ ;  /* 0x0000000102007810 */ /* 0x000fe20007ffe0ff */
[----:B------:R-:W-:Y:S01]  /*07a0*/  BSSY.RECONVERGENT B1, `(.L_x_7) ;  /* 0x000002f000017945 */ /* 0x000fe20003800200 */
[----:B------:R-:W-:Y:S02]  /*07b0*/  ISETP.NE.AND P1, PT, R28, 0x20, PT ;  /* 0x000000201c00780c */ /* 0x000fe40003f25270 */
[CC--:B------:R-:W-:Y:S02]  /*07c0*/  ISETP.GE.AND P0, PT, R0.reuse, R3.reuse, PT ;  /* 0x000000030000720c */ /* 0x0c0fe40003f06270 */
[----:B------:R-:W-:Y:S02]  /*07d0*/  ISETP.NE.AND P3, PT, R0, R3, PT ;  /* 0x000000030000720c */ /* 0x000fe40003f65270 */
[----:B------:R-:W-:Y:S02]  /*07e0*/  ISETP.GT.U32.OR P0, PT, R29, 0x1f, P0 ;  /* 0x0000001f1d00780c */ /* 0x000fe40000704470 */
[----:B------:R-:W-:-:S11]  /*07f0*/  LOP3.LUT R37, R2, 0x1, RZ, 0xc0, !PT ;  /* 0x0000000102257812 */ /* 0x000fd600078ec0ff */
[----:B--2---:R-:W-:Y:S05]  /*0800*/  @P0 BRA `(.L_x_8) ;  /* 0x0000000000a00947 */ /* 0x004fea0003800000 */
[----:B------:R-:W2:Y:S01]  /*0810*/  LDCU UR4, c[0x0][0x3a4] ;  /* 0x00007480ff0477ac */ /* 0x000ea20008000800 */
[----:B------:R-:W3:Y:S01]  /*0820*/  S2UR UR6, SR_CgaCtaId ;  /* 0x00000000000679c3 */ /* 0x000ee20000008800 */
[C---:B------:R-:W-:Y:S01]  /*0830*/  IMAD.SHL.U32 R12, R29.reuse, 0x8, RZ ;  /* 0x000000081d0c7824 */ /* 0x040fe200078e00ff */
[----:B------:R-:W-:Y:S02]  /*0840*/  SHF.L.U32 R13, R2, 0x4, RZ ;  /* 0x00000004020d7819 */ /* 0x000fe400000006ff */
[----:B------:R-:W-:Y:S02]  /*0850*/  SHF.L.U32 R14, R29, 0x4, RZ ;  /* 0x000000041d0e7819 */ /* 0x000fe400000006ff */
[----:B------:R-:W-:Y:S01]  /*0860*/  LOP3.LUT R19, R12, 0x8, RZ, 0xc0, !PT ;  /* 0x000000080c137812 */ /* 0x000fe200078ec0ff */
[----:B------:R-:W-:Y:S01]  /*0870*/  IMAD.SHL.U32 R12, R37, 0x200, RZ ;  /* 0x00000200250c7824 */ /* 0x000fe200078e00ff */
[----:B------:R-:W-:Y:S02]  /*0880*/  IADD3 R2, PT, PT, R4, R13, RZ ;  /* 0x0000000d04027210 */ /* 0x000fe40007ffe0ff */
[----:B------:R-:W-:-:S02]  /*0890*/  LOP3.LUT R16, R13, R19, RZ, 0xfc, !PT ;  /* 0x000000130d107212 */ /* 0x000fc400078efcff */
[----:B------:R-:W-:Y:S02]  /*08a0*/  LOP3.LUT R21, R14, 0x10, RZ, 0xc0, !PT ;  /* 0x000000100e157812 */ /* 0x000fe400078ec0ff */
[----:B------:R-:W-:Y:S02]  /*08b0*/  LEA R14, R2, 0x100, 0x4 ;  /* 0x00000100020e7811 */ /* 0x000fe400078e20ff */
[----:B------:R-:W-:Y:S01]  /*08c0*/  R2UR UR8, R30 ;  /* 0x000000001e0872ca */ /* 0x000fe200000e0000 */
[----:B--2---:R-:W-:Y:S01]  /*08d0*/  IMAD R15, R4, UR4, RZ ;  /* 0x00000004040f7c24 */ /* 0x004fe2000f8e02ff */
[----:B------:R-:W-:Y:S01]  /*08e0*/  UMOV UR4, 0x400 ;  /* 0x0000040000047882 */ /* 0x000fe20000000000 */
[----:B------:R-:W-:Y:S01]  /*08f0*/  R2UR UR9, R31 ;  /* 0x000000001f0972ca */ /* 0x000fe200000e0000 */
[----:B------:R-:W-:Y:S01]  /*0900*/  UIADD3 UR5, UPT, UPT, UR4, 0x480, URZ ;  /* 0x0000048004057890 */ /* 0x000fe2000fffe0ff */
[----:B------:R-:W-:Y:S01]  /*0910*/  LOP3.LUT R19, R14, R19, RZ, 0xfc, !PT ;  /* 0x000000130e137212 */ /* 0x000fe200078efcff */
[----:B------:R-:W-:Y:S01]  /*0920*/  UIADD3 UR4, UPT, UPT, UR4, 0x880, URZ ;  /* 0x0000088004047890 */ /* 0x000fe2000fffe0ff */
[----:B------:R-:W-:Y:S01]  /*0930*/  IADD3 R16, P0, PT, R15, R16, RZ ;  /* 0x000000100f107210 */ /* 0x000fe20007f1e0ff */
[----:B---3--:R-:W-:Y:S01]  /*0940*/  ULEA UR5, UR6, UR5, 0x18 ;  /* 0x0000000506057291 */ /* 0x008fe2000f8ec0ff */
[----:B------:R-:W-:Y:S01]  /*0950*/  R2UR UR10, R30 ;  /* 0x000000001e0a72ca */ /* 0x000fe200000e0000 */
[----:B------:R-:W-:Y:S01]  /*0960*/  ULEA UR4, UR6, UR4, 0x18 ;  /* 0x0000000406047291 */ /* 0x000fe2000f8ec0ff */
[----:B------:R-:W-:-:S02]  /*0970*/  R2UR UR11, R31 ;  /* 0x000000001f0b72ca */ /* 0x000fc400000e0000 */
[----:B------:R-:W-:Y:S02]  /*0980*/  LOP3.LUT R2, R12, 0x200, RZ, 0x3c, !PT ;  /* 0x000002000c027812 */ /* 0x000fe400078e3cff */
[----:B------:R-:W-:Y:S02]  /*0990*/  SHF.R.S32.HI R15, RZ, 0x1f, R14 ;  /* 0x0000001fff0f7819 */ /* 0x000fe4000001140e */
[----:B------:R-:W-:Y:S02]  /*09a0*/  LEA.HI.X.SX32 R13, R13, RZ, 0x1, P0 ;  /* 0x000000ff0d0d7211 */ /* 0x000fe400000f0eff */
[----:B------:R-:W-:Y:S02]  /*09b0*/  LEA R12, P0, R16, R7, 0x1 ;  /* 0x00000007100c7211 */ /* 0x000fe400078008ff */
[----:B------:R-:W-:Y:S02]  /*09c0*/  LEA R17, R4, UR5, 0x5 ;  /* 0x0000000504117c11 */ /* 0x000fe4000f8e28ff */
[----:B------:R-:W-:-:S02]  /*09d0*/  LEA R14, P2, R19, R32, 0x1 ;  /* 0x00000020130e7211 */ /* 0x000fc400078408ff */
[----:B------:R-:W-:Y:S02]  /*09e0*/  LEA R18, R4, UR4, 0x5 ;  /* 0x0000000404127c11 */ /* 0x000fe4000f8e28ff */
[----:B------:R-:W-:Y:S02]  /*09f0*/  LEA.HI.X R13, R16, R6, R13, 0x1, P0 ;  /* 0x00000006100d7211 */ /* 0x000fe400000f0c0d */
[C---:B------:R-:W-:Y:S02]  /*0a00*/  IADD3 R17, PT, PT, R2.reuse, R17, R21 ;  /* 0x0000001102117210 */ /* 0x040fe40007ffe015 */
[----:B------:R-:W-:Y:S02]  /*0a10*/  LEA.HI.X R15, R19, R33, R15, 0x1, P2 ;  /* 0x00000021130f7211 */ /* 0x000fe400010f0c0f */
[----:B------:R-:W-:Y:S01]  /*0a20*/  IADD3 R19, PT, PT, R2, R18, R21 ;  /* 0x0000001202137210 */ /* 0x000fe20007ffe015 */
[----:B------:R-:W-:Y:S01]  /*0a30*/  @!PT LDS RZ, [RZ] ;  /* 0x00000000fffff984 */ /* 0x000fe20000000800 */
[----:B------:R-:W-:Y:S01]  /*0a40*/  @!PT LDS RZ, [RZ] ;  /* 0x00000000fffff984 */ /* 0x000fe20000000800 */
[----:B------:R-:W-:Y:S01]  /*0a50*/  @!PT LDS RZ, [RZ] ;  /* 0x00000000fffff984 */ /* 0x000fe20000000800 */
[----:B------:R2:W-:Y:S04]  /*0a60*/  LDGSTS.E.BYPASS.128 [R17], desc[UR8][R12.64+0x20] ;  /* 0x000000200c117fae */ /* 0x0005e8000b981808 */
[----:B------:R2:W-:Y:S04]  /*0a70*/  LDGSTS.E.BYPASS.128 [R19], desc[UR10][R14.64] ;  /* 0x000000000e137fae */ /* 0x0005e8000b98180a */
[----:B------:R-:W0:Y:S02]  /*0a80*/  LDGDEPBAR ;  /* 0x00000000000079af */ /* 0x000e240000000000 */
.L_x_8:
[----:B-1----:R-:W-:Y:S05]  /*0a90*/  BSYNC.RECONVERGENT B1 ;  /* 0x0000000000017941 */ /* 0x002fea0003800200 */
.L_x_7:
[----:B------:R-:W-:Y:S01]  /*0aa0*/  BSSY B1, `(.L_x_9) ;  /* 0x000018f000017945 */ /* 0x000fe20003800000 */
[----:B------:R-:W-:-:S03]  /*0ab0*/  MOV R2, R0 ;  /* 0x0000000000027202 */ /* 0x000fc60000000f00 */
[----:B------:R-:W-:Y:S05]  /*0ac0*/  @P1 BRA `(.L_x_10) ;  /* 0x0000001800301947 */ /* 0x000fea0003800000 */
[----:B------:R-:W1:Y:S01]  /*0ad0*/  S2R R20, SR_LANEID ;  /* 0x0000000000147919 */ /* 0x000e620000000000 */
[----:B------:R-:W-:Y:S01]  /*0ae0*/  MOV R39, 0x400 ;  /* 0x0000040000277802 */ /* 0x000fe20000000f00 */
[----:B------:R-:W-:Y:S05]  /*0af0*/  WARPSYNC.ALL ;  /* 0x0000000000007948 */ /* 0x000fea0003800000 */
[----:B------:R-:W3:Y:S01]  /*0b00*/  S2R R38, SR_CgaCtaId ;  /* 0x0000000000267919 */ /* 0x000ee20000008800 */
[----:B--2---:R-:W-:Y:S01]  /*0b10*/  VIADD R15, R39, 0x480 ;  /* 0x00000480270f7836 */ /* 0x004fe20000000000 */
[----:B------:R-:W-:Y:S01]  /*0b20*/  ISETP.GT.U32.AND P0, PT, R5, 0xf, PT ;  /* 0x0000000f0500780c */ /* 0x000fe20003f04070 */
[----:B------:R-:W-:Y:S01]  /*0b30*/  VIADD R21, R39, 0xc80 ;  /* 0x00000c8027157836 */ /* 0x000fe20000000000 */
[----:B------:R-:W-:-:S02]  /*0b40*/  ISETP.GT.U32.AND P1, PT, R5, 0xf, PT ;  /* 0x0000000f0500780c */ /* 0x000fc40003f24070 */
[----:B------:R-:W-:Y:S02]  /*0b50*/  MOV R36, 0x20 ;  /* 0x0000002000247802 */ /* 0x000fe40000000f00 */
[--C-:B-1----:R-:W-:Y:S02]  /*0b60*/  SHF.R.U32.HI R12, RZ, 0x3, R20.reuse ;  /* 0x00000003ff0c7819 */ /* 0x102fe40000011614 */
[----:B------:R-:W-:Y:S02]  /*0b70*/  LOP3.LUT R13, R20, 0x7, RZ, 0xc0, !PT ;  /* 0x00000007140d7812 */ /* 0x000fe400078ec0ff */
[----:B------:R-:W-:Y:S02]  /*0b80*/  SHF.R.U32.HI R14, RZ, 0x4, R20 ;  /* 0x00000004ff0e7819 */ /* 0x000fe40000011614 */
[----:B------:R-:W-:Y:S02]  /*0b90*/  SHF.L.U32 R16, R12, 0x3, RZ ;  /* 0x000000030c107819 */ /* 0x000fe400000006ff */
[----:B---3--:R-:W-:-:S02]  /*0ba0*/  LEA R12, R38, R15, 0x18 ;  /* 0x0000000f260c7211 */ /* 0x008fc400078ec0ff */
[----:B------:R-:W-:Y:S02]  /*0bb0*/  SHF.L.U32 R14, R14, 0x3, RZ ;  /* 0x000000030e0e7819 */ /* 0x000fe400000006ff */
[----:B------:R-:W-:Y:S01]  /*0bc0*/  LOP3.LUT R13, R16, 0x8, R13, 0xe2, !PT ;  /* 0x00000008100d7812 */ /* 0x000fe200078ee20d */
[----:B------:R-:W-:Y:S01]  /*0bd0*/  IMAD R12, R37, 0x200, R12 ;  /* 0x00000200250c7824 */ /* 0x000fe200078e020c */
[----:B------:R-:W-:Y:S02]  /*0be0*/  SHF.R.U32.HI R23, RZ, 0x2, R20 ;  /* 0x00000002ff177819 */ /* 0x000fe40000011614 */
[----:B------:R-:W-:Y:S02]  /*0bf0*/  LEA R13, R13, R14, 0x4 ;  /* 0x0000000e0d0d7211 */ /* 0x000fe400078e20ff */
[----:B------:R-:W-:Y:S02]  /*0c00*/  LOP3.LUT R20, R20, 0x3, RZ, 0xc0, !PT ;  /* 0x0000000314147812 */ /* 0x000fe400078ec0ff */
[----:B------:R-:W-:-:S02]  /*0c10*/  LEA R22, R13, R12, 0x1 ;  /* 0x0000000c0d167211 */ /* 0x000fc400078e08ff */
[----:B------:R-:W-:Y:S02]  /*0c20*/  LEA R23, R23, R20, 0x3 ;  /* 0x0000001417177211 */ /* 0x000fe400078e18ff */
[----:B------:R-:W-:Y:S01]  /*0c30*/  LEA R20, R38, R21, 0x18 ;  /* 0x0000001526147211 */ /* 0x000fe200078ec0ff */
[----:B------:R1:W2:Y:S03]  /*0c40*/  LDSM.16.MT88.4 R16, [R22] ;  /* 0x000000001610783b */ /* 0x0002a60000004200 */
[-C--:B------:R-:W-:Y:S01]  /*0c50*/  LEA R21, R23, R20.reuse, 0x3 ;  /* 0x0000001417157211 */ /* 0x080fe200078e18ff */
[----:B------:R-:W-:Y:S01]  /*0c60*/  VIADD R23, R39, 0x880 ;  /* 0x0000088027177836 */ /* 0x000fe20000000000 */
[----:B------:R-:W-:-:S04]  /*0c70*/  LEA R35, R5, R20, 0x2 ;  /* 0x0000001405237211 */ /* 0x000fc800078e10ff */
[C---:B-1----:R-:W-:Y:S02]  /*0c80*/  LEA R22, R38.reuse, R23, 0x18 ;  /* 0x0000001726167211 */ /* 0x042fe400078ec0ff */
[----:B------:R-:W-:Y:S02]  /*0c90*/  IADD3 R23, PT, PT, R39, 0x40, RZ ;  /* 0x0000004027177810 */ /* 0x000fe40007ffe0ff */
[----:B------:R-:W-:Y:S02]  /*0ca0*/  LEA R22, R5, R22, 0x5 ;  /* 0x0000001605167211 */ /* 0x000fe400078e28ff */
[C---:B------:R-:W-:Y:S02]  /*0cb0*/  LEA R39, R38.reuse, R39, 0x18 ;  /* 0x0000002726277211 */ /* 0x040fe400078ec0ff */
[----:B------:R-:W-:Y:S01]  /*0cc0*/  LEA R38, R38, R23, 0x18 ;  /* 0x0000001726267211 */ /* 0x000fe200078ec0ff */
[----:B------:R-:W-:Y:S01]  /*0cd0*/  IMAD R37, R37, 0x200, R22 ;  /* 0x0000020025257824 */ /* 0x000fe200078e0216 */
[C---:B--2--5:R-:W-:Y:S08]  /*0ce0*/  HMMA.16816.F32 R12, R8.reuse, R16, RZ ;  /* 0x00000010080c723c */ /* 0x064ff000000018ff */
[----:B------:R-:W-:Y:S11]  /*0cf0*/  HMMA.16816.F32 R16, R8, R18, RZ ;  /* 0x000000120810723c */ /* 0x000ff600000018ff */
[----:B------:R1:W-:Y:S04]  /*0d00*/  STS.64 [R21], R12 ;  /* 0x0000000c15007388 */ /* 0x0003e80000000a00 */
[----:B------:R1:W-:Y:S04]  /*0d10*/  STS.64 [R21+0x200], R14 ;  /* 0x0002000e15007388 */ /* 0x0003e80000000a00 */
[----:B------:R1:W-:Y:S04]  /*0d20*/  STS.64 [R21+0x20], R16 ;  /* 0x0000201015007388 */ /* 0x0003e80000000a00 */
[----:B------:R1:W-:Y:S02]  /*0d30*/  STS.64 [R21+0x220], R18 ;  /* 0x0002201215007388 */ /* 0x0003e40000000a00 */
.L_x_18:
[----:B------:R-:W-:Y:S01]  /*0d40*/  IMAD.IADD R27, R35, 0x1, R36 ;  /* 0x00000001231b7824 */ /* 0x000fe200078e0224 */
[----:B-1----:R-:W1:Y:S01]  /*0d50*/  @!P0 LDC R13, c[0x0][0x3a8] ;  /* 0x0000ea00ff0d8b82 */ /* 0x002e620000000800 */
[----:B------:R-:W-:Y:S01]  /*0d60*/  UMOV UR4, 0xffffffff ;  /* 0xffffffff00047882 */ /* 0x000fe20000000000 */
[----:B------:R-:W-:Y:S02]  /*0d70*/  MOV R49, 0xf149f2ca ;  /* 0xf149f2ca00317802 */ /* 0x000fe40000000f00 */
[----:B------:R-:W1:Y:S02]  /*0d80*/  @!P0 LDS R12, [R27+-0x20] ;  /* 0xffffe0001b0c8984 */ /* 0x000e640000000800 */
[----:B-1----:R-:W-:Y:S01]  /*0d90*/  @!P0 FMUL R49, R12, R13 ;  /* 0x0000000d0c318220 */ /* 0x002fe20000400000 */
[----:B------:R-:W-:Y:S01]  /*0da0*/  PLOP3.LUT P0, PT, P1, PT, PT, 0x80, 0x8 ;  /* 0x000000000008781c */ /* 0x000fe20000f0f070 */
[----:B------:R-:W-:-:S12]  /*0db0*/  BRA.DIV UR4, `(.L_x_11) ;  /* 0x0000002e04547947 */ /* 0x000fd8000b800000 */
[----:B------:R-:W1:Y:S02]  /*0dc0*/  SHFL.BFLY PT, R45, R49, 0x10, 0x1f ;  /* 0x0e001f00312d7f89 */ /* 0x000e6400000e0000 */
[----:B-1----:R-:W-:-:S05]  /*0dd0*/  FMNMX R49, R45, R49, !PT ;  /* 0x000000312d317209 */ /* 0x002fca0007800000 */
[----:B------:R-:W1:Y:S02]  /*0de0*/  SHFL.BFLY PT, R45, R49, 0x8, 0x1f ;  /* 0x0d001f00312d7f89 */ /* 0x000e6400000e0000 */
[----:B-1----:R-:W-:-:S05]  /*0df0*/  FMNMX R12, R49, R45, !PT ;  /* 0x0000002d310c7209 */ /* 0x002fca0007800000 */
[----:B------:R-:W1:Y:S02]  /*0e00*/  SHFL.BFLY PT, R45, R12, 0x4, 0x1f ;  /* 0x0c801f000c2d7f89 */ /* 0x000e6400000e0000 */
[----:B-1----:R-:W-:-:S05]  /*0e10*/  FMNMX R13, R12, R45, !PT ;  /* 0x0000002d0c0d7209 */ /* 0x002fca0007800000 */
[----:B------:R-:W1:Y:S02]  /*0e20*/  SHFL.BFLY PT, R45, R13, 0x2, 0x1f ;  /* 0x0c401f000d2d7f89 */ /* 0x000e6400000e0000 */
[----:B-1----:R-:W-:-:S05]  /*0e30*/  FMNMX R34, R13, R45, !PT ;  /* 0x0000002d0d227209 */ /* 0x002fca0007800000 */
[----:B------:R1:W2:Y:S02]  /*0e40*/  SHFL.BFLY PT, R45, R34, 0x1, 0x1f ;  /* 0x0c201f00222d7f89 */ /* 0x0002a400000e0000 */
.L_x_61:
[----:B------:R-:W-:Y:S01]  /*0e50*/  BSSY.RECONVERGENT B2, `(.L_x_12) ;  /* 0x0000039000027945 */ /* 0x000fe20003800200 */
[----:B-12---:R-:W-:Y:S01]  /*0e60*/  FMNMX R34, R34, R45, !PT ;  /* 0x0000002d22227209 */ /* 0x006fe20007800000 */
[----:B------:R-:W-:Y:S01]  /*0e70*/  IMAD.MOV.U32 R13, RZ, RZ, RZ ;  /* 0x000000ffff0d7224 */ /* 0x000fe200078e00ff */
[----:B------:R-:W-:Y:S02]  /*0e80*/  MOV R46, RZ ;  /* 0x000000ff002e7202 */ /* 0x000fe40000000f00 */
[----:B------:R-:W-:Y:S02]  /*0e90*/  CS2R R14, SRZ ;  /* 0x00000000000e7805 */ /* 0x000fe4000001ff00 */
[----:B------:R-:W-:Y:S02]  /*0ea0*/  CS2R R16, SRZ ;  /* 0x0000000000107805 */ /* 0x000fe4000001ff00 */
[----:B------:R-:W-:Y:S02]  /*0eb0*/  CS2R R18, SRZ ;  /* 0x0000000000127805 */ /* 0x000fe4000001ff00 */
[----:B------:R-:W-:-:S02]  /*0ec0*/  CS2R R20, SRZ ;  /* 0x0000000000147805 */ /* 0x000fc4000001ff00 */
[----:B------:R-:W-:Y:S02]  /*0ed0*/  CS2R R22, SRZ ;  /* 0x0000000000167805 */ /* 0x000fe4000001ff00 */
[----:B------:R-:W-:Y:S02]  /*0ee0*/  CS2R R24, SRZ ;  /* 0x0000000000187805 */ /* 0x000fe4000001ff00 */
[----:B------:R-:W-:Y:S01]  /*0ef0*/  MOV R26, RZ ;  /* 0x000000ff001a7202 */ /* 0x000fe20000000f00 */
[----:B------:R-:W-:Y:S01]  /*0f00*/  IMAD.MOV.U32 R49, RZ, RZ, RZ ;  /* 0x000000ffff317224 */ /* 0x000fe200078e00ff */
[----:B------:R-:W-:Y:S01]  /*0f10*/  MOV R41, RZ ;  /* 0x000000ff00297202 */ /* 0x000fe20000000f00 */
[----:B------:R-:W-:Y:S06]  /*0f20*/  @P0 BRA `(.L_x_13) ;  /* 0x0000000000ac0947 */ /* 0x000fec0003800000 */
[----:B------:R-:W1:Y:S04]  /*0f30*/  LDS R27, [R27+-0x20] ;  /* 0xffffe0001b1b7984 */ /* 0x000e680000000800 */
[----:B------:R-:W2:Y:S04]  /*0f40*/  LDS.64 R18, [R37] ;  /* 0x0000000025127984 */ /* 0x000ea80000000a00 */
[----:B------:R-:W3:Y:S04]  /*0f50*/  LDS.64 R16, [R37+0x10] ;  /* 0x0000100025107984 */ /* 0x000ee80000000a00 */
[----:B------:R-:W4:Y:S04]  /*0f60*/  LDS.64 R12, [R37+0x18] ;  /* 0x00001800250c7984 */ /* 0x000f280000000a00 */
[----:B------:R-:W5:Y:S01]  /*0f70*/  LDS.64 R14, [R37+0x8] ;  /* 0x00000800250e7984 */ /* 0x000f620000000a00 */
[----:B-1----:R-:W-:-:S04]  /*0f80*/  FFMA R20, R27, UR7, -R34 ;  /* 0x000000071b147c23 */ /* 0x002fc80008000822 */
[----:B------:R-:W-:Y:S01]  /*0f90*/  FMUL R20, R20, 1.4426950216293334961 ;  /* 0x3fb8aa3b14147820 */ /* 0x000fe20000400000 */
[----:B--2---:R-:W-:Y:S02]  /*0fa0*/  HADD2.F32 R46, -RZ, R18.H0_H0 ;  /* 0x20000012ff2e7230 */ /* 0x004fe40000004100 */
[----:B------:R-:W-:Y:S02]  /*0fb0*/  HADD2.F32 R22, -RZ, R19.H0_H0 ;  /* 0x20000013ff167230 */ /* 0x000fe40000004100 */
[----:B------:R-:W-:Y:S01]  /*0fc0*/  FSETP.GEU.AND P2, PT, R20, -126, PT ;  /* 0xc2fc00001400780b */ /* 0x000fe20003f4e000 */
[----:B---3--:R-:W-:Y:S02]  /*0fd0*/  HADD2.F32 R21, -RZ, R16.H0_H0 ;  /* 0x20000010ff157230 */ /* 0x008fe40000004100 */
[----:B------:R-:W-:Y:S02]  /*0fe0*/  HADD2.F32 R18, -RZ, R18.H1_H1 ;  /* 0x30000012ff127230 */ /* 0x000fe40000004100 */
[----:B------:R-:W-:-:S02]  /*0ff0*/  HADD2.F32 R23, -RZ, R16.H1_H1 ;  /* 0x30000010ff177230 */ /* 0x000fc40000004100 */
[----:B------:R-:W-:Y:S02]  /*1000*/  HADD2.F32 R25, -RZ, R17.H0_H0 ;  /* 0x20000011ff197230 */ /* 0x000fe40000004100 */
[--C-:B----4-:R-:W-:Y:S02]  /*1010*/  HADD2.F32 R24, -RZ, R12.reuse.H0_H0 ;  /* 0x2000000cff187230 */ /* 0x110fe40000004100 */
[----:B------:R-:W-:Y:S02]  /*1020*/  HADD2.F32 R40, -RZ, R12.H1_H1 ;  /* 0x3000000cff287230 */ /* 0x000fe40000004100 */
[----:B------:R-:W-:Y:S01]  /*1030*/  @!P2 FMUL R20, R20, 0.5 ;  /* 0x3f0000001414a820 */ /* 0x000fe20000400000 */
[----:B------:R-:W-:Y:S02]  /*1040*/  HADD2.F32 R42, -RZ, R19.H1_H1 ;  /* 0x30000013ff2a7230 */ /* 0x000fe40000004100 */
[--C-:B-----5:R-:W-:Y:S01]  /*1050*/  HADD2.F32 R44, -RZ, R14.reuse.H0_H0 ;  /* 0x2000000eff2c7230 */ /* 0x120fe20000004100 */
[----:B------:R-:W1:Y:S01]  /*1060*/  MUFU.EX2 R49, R20 ;  /* 0x0000001400317308 */ /* 0x000e620000000800 */
[----:B------:R-:W-:-:S02]  /*1070*/  HADD2.F32 R48, -RZ, R14.H1_H1 ;  /* 0x3000000eff307230 */ /* 0x000fc40000004100 */
[--C-:B------:R-:W-:Y:S02]  /*1080*/  HADD2.F32 R50, -RZ, R15.reuse.H0_H0 ;  /* 0x2000000fff327230 */ /* 0x100fe40000004100 */
[----:B------:R-:W-:Y:S02]  /*1090*/  HADD2.F32 R52, -RZ, R15.H1_H1 ;  /* 0x3000000fff347230 */ /* 0x000fe40000004100 */
[----:B------:R-:W-:Y:S02]  /*10a0*/  HADD2.F32 R27, -RZ, R17.H1_H1 ;  /* 0x30000011ff1b7230 */ /* 0x000fe40000004100 */
[--C-:B------:R-:W-:Y:S02]  /*10b0*/  HADD2.F32 R26, -RZ, R13.reuse.H0_H0 ;  /* 0x2000000dff1a7230 */ /* 0x100fe40000004100 */
[----:B------:R-:W-:Y:S02]  /*10c0*/  HADD2.F32 R12, -RZ, R13.H1_H1 ;  /* 0x3000000dff0c7230 */ /* 0x000fe40000004100 */
[----:B-1----:R-:W-:-:S04]  /*10d0*/  @!P2 FMUL R49, R49, R49 ;  /* 0x000000313131a220 */ /* 0x002fc80000400000 */
[C---:B------:R-:W-:Y:S01]  /*10e0*/  FMUL R14, R49.reuse, R22 ;  /* 0x00000016310e7220 */ /* 0x040fe20000400000 */
        /* <DEDUP_REMOVED lines=14> */
[----:B------:R-:W-:-:S07]  /*11d0*/  FMUL R41, R49, R12 ;  /* 0x0000000c31297220 */ /* 0x000fce0000400000 */
.L_x_13:
[----:B------:R-:W-:Y:S05]  /*11e0*/  BSYNC.RECONVERGENT B2 ;  /* 0x0000000000027941 */ /* 0x000fea0003800200 */
.L_x_12:
[----:B------:R-:W-:-:S03]  /*11f0*/  UMOV UR4, 0xffffffff ;  /* 0xffffffff00047882 */ /* 0x000fc60000000000 */
[----:B------:R-:W-:Y:S05]  /*1200*/  BRA.DIV UR4, `(.L_x_14) ;  /* 0x0000002a04c87947 */ /* 0x000fea000b800000 */
[----:B------:R-:W1:Y:S04]  /*1210*/  SHFL.BFLY PT, R45, R49, 0x10, 0x1f ;  /* 0x0e001f00312d7f89 */ /* 0x000e6800000e0000 */
[----:B------:R-:W2:Y:S04]  /*1220*/  SHFL.BFLY PT, R47, R46, 0x10, 0x1f ;  /* 0x0e001f002e2f7f89 */ /* 0x000ea800000e0000 */
[----:B------:R-:W3:Y:S04]  /*1230*/  SHFL.BFLY PT, R53, R16, 0x10, 0x1f ;  /* 0x0e001f0010357f89 */ /* 0x000ee800000e0000 */
[----:B------:R-:W4:Y:S04]  /*1240*/  SHFL.BFLY PT, R51, R18, 0x10, 0x1f ;  /* 0x0e001f0012337f89 */ /* 0x000f2800000e0000 */
[----:B------:R-:W5:Y:S04]  /*1250*/  SHFL.BFLY PT, R42, R13, 0x10, 0x1f ;  /* 0x0e001f000d2a7f89 */ /* 0x000f6800000e0000 */
[----:B------:R-:W5:Y:S01]  /*1260*/  SHFL.BFLY PT, R50, R17, 0x10, 0x1f ;  /* 0x0e001f0011327f89 */ /* 0x000f6200000e0000 */
[----:B-1----:R-:W-:-:S03]  /*1270*/  FADD R27, R45, R49 ;  /* 0x000000312d1b7221 */ /* 0x002fc60000000000 */
[----:B------:R-:W1:Y:S01]  /*1280*/  SHFL.BFLY PT, R43, R14, 0x10, 0x1f ;  /* 0x0e001f000e2b7f89 */ /* 0x000e6200000e0000 */
[----:B--2---:R-:W-:-:S03]  /*1290*/  FADD R12, R47, R46 ;  /* 0x0000002e2f0c7221 */ /* 0x004fc60000000000 */
[----:B------:R-:W2:Y:S01]  /*12a0*/  SHFL.BFLY PT, R45, R22, 0x10, 0x1f ;  /* 0x0e001f00162d7f89 */ /* 0x000ea200000e0000 */
[----:B---3--:R-:W-:-:S03]  /*12b0*/  FADD R16, R53, R16 ;  /* 0x0000001035107221 */ /* 0x008fc60000000000 */
[----:B------:R-:W3:Y:S01]  /*12c0*/  SHFL.BFLY PT, R52, R15, 0x10, 0x1f ;  /* 0x0e001f000f347f89 */ /* 0x000ee200000e0000 */
[----:B----4-:R-:W-:-:S03]  /*12d0*/  FADD R18, R51, R18 ;  /* 0x0000001233127221 */ /* 0x010fc60000000000 */
[----:B------:R-:W4:Y:S01]  /*12e0*/  SHFL.BFLY PT, R48, R19, 0x10, 0x1f ;  /* 0x0e001f0013307f89 */ /* 0x000f2200000e0000 */
[----:B-----5:R-:W-:-:S03]  /*12f0*/  FADD R13, R42, R13 ;  /* 0x0000000d2a0d7221 */ /* 0x020fc60000000000 */
[----:B------:R-:W5:Y:S01]  /*1300*/  SHFL.BFLY PT, R47, R20, 0x10, 0x1f ;  /* 0x0e001f00142f7f89 */ /* 0x000f6200000e0000 */
[----:B------:R-:W-:-:S03]  /*1310*/  FADD R17, R50, R17 ;  /* 0x0000001132117221 */ /* 0x000fc60000000000 */
[----:B------:R-:W5:Y:S04]  /*1320*/  SHFL.BFLY PT, R46, R21, 0x10, 0x1f ;  /* 0x0e001f00152e7f89 */ /* 0x000f6800000e0000 */
[----:B------:R-:W5:Y:S01]  /*1330*/  SHFL.BFLY PT, R51, R24, 0x10, 0x1f ;  /* 0x0e001f0018337f89 */ /* 0x000f6200000e0000 */
[----:B-1----:R-:W-:Y:S01]  /*1340*/  FADD R14, R43, R14 ;  /* 0x0000000e2b0e7221 */ /* 0x002fe20000000000 */
[----:B--2---:R-:W-:Y:S02]  /*1350*/  FADD R22, R45, R22 ;  /* 0x000000162d167221 */ /* 0x004fe40000000000 */
[----:B------:R-:W1:Y:S01]  /*1360*/  SHFL.BFLY PT, R50, R13, 0x8, 0x1f ;  /* 0x0d001f000d327f89 */ /* 0x000e6200000e0000 */
[----:B---3--:R-:W-:-:S03]  /*1370*/  FADD R15, R52, R15 ;  /* 0x0000000f340f7221 */ /* 0x008fc60000000000 */
[----:B------:R-:W2:Y:S01]  /*1380*/  SHFL.BFLY PT, R45, R16, 0x8, 0x1f ;  /* 0x0d001f00102d7f89 */ /* 0x000ea200000e0000 */
[----:B----4-:R-:W-:-:S03]  /*1390*/  FADD R19, R48, R19 ;  /* 0x0000001330137221 */ /* 0x010fc60000000000 */
[----:B------:R-:W3:Y:S01]  /*13a0*/  SHFL.BFLY PT, R52, R23, 0x10, 0x1f ;  /* 0x0e001f0017347f89 */ /* 0x000ee200000e0000 */
[----:B-----5:R-:W-:-:S03]  /*13b0*/  FADD R20, R47, R20 ;  /* 0x000000142f147221 */ /* 0x020fc60000000000 */
[----:B------:R-:W4:Y:S01]  /*13c0*/  SHFL.BFLY PT, R48, R25, 0x10, 0x1f ;  /* 0x0e001f0019307f89 */ /* 0x000f2200000e0000 */
[----:B------:R-:W-:-:S03]  /*13d0*/  FADD R21, R46, R21 ;  /* 0x000000152e157221 */ /* 0x000fc60000000000 */
[----:B------:R-:W5:Y:S01]  /*13e0*/  SHFL.BFLY PT, R47, R26, 0x10, 0x1f ;  /* 0x0e001f001a2f7f89 */ /* 0x000f6200000e0000 */
[----:B------:R-:W-:-:S03]  /*13f0*/  FADD R24, R51, R24 ;  /* 0x0000001833187221 */ /* 0x000fc60000000000 */
        /* <DEDUP_REMOVED lines=10> */
[----:B-----5:R-:W-:Y:S01]  /*14a0*/  FADD R26, R47, R26 ;  /* 0x0000001a2f1a7221 */ /* 0x020fe20000000000 */
[----:B------:R-:W-:Y:S02]  /*14b0*/  FADD R12, R12, R53 ;  /* 0x000000350c0c7221 */ /* 0x000fe40000000000 */
[----:B------:R-:W5:Y:S01]  /*14c0*/  SHFL.BFLY PT, R42, R17, 0x8, 0x1f ;  /* 0x0d001f00112a7f89 */ /* 0x000f6200000e0000 */
[----:B------:R-:W-:-:S03]  /*14d0*/  FADD R14, R14, R49 ;  /* 0x000000310e0e7221 */ /* 0x000fc60000000000 */
        /* <DEDUP_REMOVED lines=8> */
[----:B------:R-:W4:Y:S04]  /*1560*/  SHFL.BFLY PT, R46, R25, 0x8, 0x1f ;  /* 0x0d001f00192e7f89 */ /* 0x000f2800000e0000 */
[----:B------:R-:W4:Y:S01]  /*1570*/  SHFL.BFLY PT, R47, R26, 0x8, 0x1f ;  /* 0x0d001f001a2f7f89 */ /* 0x000f2200000e0000 */
[----:B-----5:R-:W-:-:S03]  /*1580*/  FADD R17, R17, R42 ;  /* 0x0000002a11117221 */ /* 0x020fc60000000000 */
[----:B------:R-:W5:Y:S01]  /*1590*/  SHFL.BFLY PT, R45, R20, 0x4, 0x1f ;  /* 0x0c801f00142d7f89 */ /* 0x000f6200000e0000 */
[----:B------:R-:W-:-:S03]  /*15a0*/  FADD R18, R18, R53 ;  /* 0x0000003512127221 */ /* 0x000fc60000000000 */
[----:B------:R-:W5:Y:S01]  /*15b0*/  SHFL.BFLY PT, R50, R41, 0x10, 0x1f ;  /* 0x0e001f0029327f89 */ /* 0x000f6200000e0000 */
[----:B-1----:R-:W-:-:S03]  /*15c0*/  FADD R19, R19, R52 ;  /* 0x0000003413137221 */ /* 0x002fc60000000000 */
[----:B------:R-:W1:Y:S01]  /*15d0*/  SHFL.BFLY PT, R52, R15, 0x4, 0x1f ;  /* 0x0c801f000f347f89 */ /* 0x000e6200000e0000 */
[----:B--2---:R-:W-:Y:S01]  /*15e0*/  FADD R22, R22, R49 ;  /* 0x0000003116167221 */ /* 0x004fe20000000000 */
[----:B---3--:R-:W-:Y:S02]  /*15f0*/  FADD R23, R23, R48 ;  /* 0x0000003017177221 */ /* 0x008fe40000000000 */
[----:B------:R-:W2:Y:S01]  /*1600*/  SHFL.BFLY PT, R53, R13, 0x4, 0x1f ;  /* 0x0c801f000d357f89 */ /* 0x000ea200000e0000 */
[----:B----4-:R-:W-:-:S03]  /*1610*/  FADD R25, R25, R46 ;  /* 0x0000002e19197221 */ /* 0x010fc60000000000 */
[----:B------:R-:W3:Y:S01]  /*1620*/  SHFL.BFLY PT, R51, R14, 0x4, 0x1f ;  /* 0x0c801f000e337f89 */ /* 0x000ee200000e0000 */
[----:B------:R-:W-:-:S03]  /*1630*/  FADD R26, R26, R47 ;  /* 0x0000002f1a1a7221 */ /* 0x000fc60000000000 */
[----:B------:R-:W4:Y:S01]  /*1640*/  SHFL.BFLY PT, R49, R16, 0x4, 0x1f ;  /* 0x0c801f0010317f89 */ /* 0x000f2200000e0000 */
[----:B-----5:R-:W-:-:S03]  /*1650*/  FADD R20, R20, R45 ;  /* 0x0000002d14147221 */ /* 0x020fc60000000000 */
[----:B------:R-:W5:Y:S01]  /*1660*/  SHFL.BFLY PT, R48, R17, 0x4, 0x1f ;  /* 0x0c801f0011307f89 */ /* 0x000f6200000e0000 */
[----:B------:R-:W-:-:S03]  /*1670*/  FADD R41, R50, R41 ;  /* 0x0000002932297221 */ /* 0x000fc60000000000 */
[----:B------:R-:W5:Y:S01]  /*1680*/  SHFL.BFLY PT, R47, R18, 0x4, 0x1f ;  /* 0x0c801f00122f7f89 */ /* 0x000f6200000e0000 */
[----:B-1----:R-:W-:-:S03]  /*1690*/  FADD R15, R15, R52 ;  /* 0x000000340f0f7221 */ /* 0x002fc60000000000 */
[----:B------:R-:W1:Y:S04]  /*16a0*/  SHFL.BFLY PT, R46, R19, 0x4, 0x1f ;  /* 0x0c801f00132e7f89 */ /* 0x000e6800000e0000 */
[----:B------:R-:W1:Y:S01]  /*16b0*/  SHFL.BFLY PT, R45, R26, 0x4, 0x1f ;  /* 0x0c801f001a2d7f89 */ /* 0x000e6200000e0000 */
[----:B--2---:R-:W-:-:S03]  /*16c0*/  FADD R13, R13, R53 ;  /* 0x000000350d0d7221 */ /* 0x004fc60000000000 */
[----:B------:R-:W2:Y:S01]  /*16d0*/  SHFL.BFLY PT, R40, R27, 0x8, 0x1f ;  /* 0x0d001f001b287f89 */ /* 0x000ea200000e0000 */
[----:B---3--:R-:W-:-:S03]  /*16e0*/  FADD R14, R14, R51 ;  /* 0x000000330e0e7221 */ /* 0x008fc60000000000 */
[----:B------:R-:W3:Y:S01]  /*16f0*/  SHFL.BFLY PT, R52, R41, 0x8, 0x1f ;  /* 0x0d001f0029347f89 */ /* 0x000ee200000e0000 */
[----:B----4-:R-:W-:Y:S01]  /*1700*/  FADD R16, R16, R49 ;  /* 0x0000003110107221 */ /* 0x010fe20000000000 */
[----:B-----5:R-:W-:Y:S02]  /*1710*/  FADD R17, R17, R48 ;  /* 0x0000003011117221 */ /* 0x020fe40000000000 */
[----:B------:R-:W4:Y:S01]  /*1720*/  SHFL.BFLY PT, R50, R21, 0x4, 0x1f ;  /* 0x0c801f0015327f89 */ /* 0x000f2200000e0000 */
[----:B------:R-:W-:-:S03]  /*1730*/  FADD R18, R18, R47 ;  /* 0x0000002f12127221 */ /* 0x000fc60000000000 */
[----:B------:R-:W5:Y:S01]  /*1740*/  SHFL.BFLY PT, R49, R22, 0x4, 0x1f ;  /* 0x0c801f0016317f89 */ /* 0x000f6200000e0000 */
[----:B-1----:R-:W-:-:S03]  /*1750*/  FADD R19, R19, R46 ;  /* 0x0000002e13137221 */ /* 0x002fc60000000000 */
[----:B------:R-:W1:Y:S01]  /*1760*/  SHFL.BFLY PT, R48, R23, 0x4, 0x1f ;  /* 0x0c801f0017307f89 */ /* 0x000e6200000e0000 */
[----:B------:R-:W-:-:S03]  /*1770*/  FADD R26, R26, R45 ;  /* 0x0000002d1a1a7221 */ /* 0x000fc60000000000 */
[----:B------:R-:W1:Y:S01]  /*1780*/  SHFL.BFLY PT, R47, R24, 0x4, 0x1f ;  /* 0x0c801f00182f7f89 */ /* 0x000e6200000e0000 */
[----:B--2---:R-:W-:-:S03]  /*1790*/  FADD R27, R27, R40 ;  /* 0x000000281b1b7221 */ /* 0x004fc60000000000 */
[----:B------:R-:W2:Y:S01]  /*17a0*/  SHFL.BFLY PT, R46, R25, 0x4, 0x1f ;  /* 0x0c801f00192e7f89 */ /* 0x000ea200000e0000 */
[----:B---3--:R-:W-:-:S03]  /*17b0*/  FADD R41, R41, R52 ;  /* 0x0000003429297221 */ /* 0x008fc60000000000 */
[----:B------:R-:W3:Y:S04]  /*17c0*/  SHFL.BFLY PT, R51, R13, 0x2, 0x1f ;  /* 0x0c401f000d337f89 */ /* 0x000ee800000e0000 */
[----:B------:R-:W3:Y:S01]  /*17d0*/  SHFL.BFLY PT, R53, R14, 0x2, 0x1f ;  /* 0x0c401f000e357f89 */ /* 0x000ee200000e0000 */
[----:B----4-:R-:W-:-:S03]  /*17e0*/  FADD R21, R21, R50 ;  /* 0x0000003215157221 */ /* 0x010fc60000000000 */
[----:B------:R-:W4:Y:S01]  /*17f0*/  SHFL.BFLY PT, R45, R20, 0x2, 0x1f ;  /* 0x0c401f00142d7f89 */ /* 0x000f2200000e0000 */
[----:B-----5:R-:W-:-:S03]  /*1800*/  FADD R22, R22, R49 ;  /* 0x0000003116167221 */ /* 0x020fc60000000000 */
[----:B------:R-:W5:Y:S01]  /*1810*/  SHFL.BFLY PT, R40, R27, 0x4, 0x1f ;  /* 0x0c801f001b287f89 */ /* 0x000f6200000e0000 */
[----:B-1----:R-:W-:-:S03]  /*1820*/  FADD R23, R23, R48 ;  /* 0x0000003017177221 */ /* 0x002fc60000000000 */
[----:B------:R-:W1:Y:S01]  /*1830*/  SHFL.BFLY PT, R43, R12, 0x4, 0x1f ;  /* 0x0c801f000c2b7f89 */ /* 0x000e6200000e0000 */
[----:B------:R-:W-:Y:S01]  /*1840*/  FADD R24, R24, R47 ;  /* 0x0000002f18187221 */ /* 0x000fe20000000000 */
[----:B--2---:R-:W-:Y:S02]  /*1850*/  FADD R25, R25, R46 ;  /* 0x0000002e19197221 */ /* 0x004fe40000000000 */
[----:B------:R-:W2:Y:S01]  /*1860*/  SHFL.BFLY PT, R50, R41, 0x4, 0x1f ;  /* 0x0c801f0029327f89 */ /* 0x000ea200000e0000 */
[----:B---3--:R-:W-:-:S03]  /*1870*/  FADD R13, R13, R51 ;  /* 0x000000330d0d7221 */ /* 0x008fc60000000000 */
[----:B------:R-:W3:Y:S01]  /*1880*/  SHFL.BFLY PT, R42, R15, 0x2, 0x1f ;  /* 0x0c401f000f2a7f89 */ /* 0x000ee200000e0000 */
[----:B------:R-:W-:-:S03]  /*1890*/  FADD R14, R14, R53 ;  /* 0x000000350e0e7221 */ /* 0x000fc60000000000 */
[----:B------:R-:W3:Y:S01]  /*18a0*/  SHFL.BFLY PT, R48, R17, 0x2, 0x1f ;  /* 0x0c401f0011307f89 */ /* 0x000ee200000e0000 */
[----:B----4-:R-:W-:-:S03]  /*18b0*/  FADD R20, R20, R45 ;  /* 0x0000002d14147221 */ /* 0x010fc60000000000 */
[----:B------:R-:W4:Y:S01]  /*18c0*/  SHFL.BFLY PT, R47, R18, 0x2, 0x1f ;  /* 0x0c401f00122f7f89 */ /* 0x000f2200000e0000 */
[----:B-----5:R-:W-:-:S03]  /*18d0*/  FADD R40, R27, R40 ;  /* 0x000000281b287221 */ /* 0x020fc60000000000 */
        /* <DEDUP_REMOVED lines=8> */
[----:B------:R-:W-:Y:S01]  /*1960*/  FADD R17, R17, R48 ;  /* 0x0000003011117221 */ /* 0x000fe20000000000 */
[----:B----4-:R-:W-:Y:S02]  /*1970*/  FADD R18, R18, R47 ;  /* 0x0000002f12127221 */ /* 0x010fe40000000000 */
[----:B------:R-:W4:Y:S01]  /*1980*/  SHFL.BFLY PT, R27, R40, 0x2, 0x1f ;  /* 0x0c401f00281b7f89 */ /* 0x000f2200000e0000 */
[----:B-----5:R-:W-:-:S03]  /*1990*/  FADD R19, R19, R46 ;  /* 0x0000002e13137221 */ /* 0x020fc60000000000 */
        /* <DEDUP_REMOVED lines=16> */
[----:B------:R-:W-:-:S03]  /*1aa0*/  FADD R24, R24, R47 ;  /* 0x0000002f18187221 */ /* 0x000fc60000000000 */
[----:B------:R-:W1:Y:S01]  /*1ab0*/  SHFL.BFLY PT, R45, R18, 0x1, 0x1f ;  /* 0x0c201f00122d7f89 */ /* 0x000e6200000e0000 */
[----:B--2---:R-:W-:Y:S01]  /*1ac0*/  FADD R25, R25, R46 ;  /* 0x0000002e19197221 */ /* 0x004fe20000000000 */
[----:B---3--:R-:W-:Y:S02]  /*1ad0*/  FADD R41, R41, R48 ;  /* 0x0000003029297221 */ /* 0x008fe40000000000 */
[----:B------:R-:W2:Y:S01]  /*1ae0*/  SHFL.BFLY PT, R47, R26, 0x1, 0x1f ;  /* 0x0c201f001a2f7f89 */ /* 0x000ea200000e0000 */
[----:B------:R-:W-:-:S03]  /*1af0*/  FADD R13, R13, R53 ;  /* 0x000000350d0d7221 */ /* 0x000fc60000000000 */
        /* <DEDUP_REMOVED lines=8> */
[----:B------:R-:W1:Y:S04]  /*1b80*/  SHFL.BFLY PT, R50, R21, 0x1, 0x1f ;  /* 0x0c201f0015327f89 */ /* 0x000e6800000e0000 */
        /* <DEDUP_REMOVED lines=9> */
[----:B-1----:R-:W-:-:S03]  /*1c20*/  FADD R20, R20, R52 ;  /* 0x0000003414147221 */ /* 0x002fc60000000000 */
[----:B------:R1:W1:Y:S01]  /*1c30*/  SHFL.BFLY PT, R45, R41, 0x1, 0x1f ;  /* 0x0c201f00292d7f89 */ /* 0x00026200000e0000 */
[----:B------:R-:W-:Y:S01]  /*1c40*/  FADD R21, R21, R50 ;  /* 0x0000003215157221 */ /* 0x000fe20000000000 */
[----:B------:R-:W-:Y:S01]  /*1c50*/  FADD R22, R22, R53 ;  /* 0x0000003516167221 */ /* 0x000fe20000000000 */
[----:B--2---:R-:W-:Y:S01]  /*1c60*/  FADD R23, R23, R48 ;  /* 0x0000003017177221 */ /* 0x004fe20000000000 */
[----:B---3--:R-:W-:Y:S01]  /*1c70*/  FADD R24, R24, R51 ;  /* 0x0000003318187221 */ /* 0x008fe20000000000 */
[----:B----4-:R-:W-:Y:S01]  /*1c80*/  FADD R25, R25, R46 ;  /* 0x0000002e19197221 */ /* 0x010fe20000000000 */
[----:B-----5:R-:W-:-:S07]  /*1c90*/  FADD R47, R40, R27 ;  /* 0x0000001b282f7221 */ /* 0x020fce0000000000 */
.L_x_148:
[----:B------:R-:W-:Y:S01]  /*1ca0*/  FSETP.GT.AND P2, PT, R40, -R27, PT ;  /* 0x8000001b2800720b */ /* 0x000fe20003f44000 */
[----:B------:R-:W-:Y:S01]  /*1cb0*/  BSSY.RECONVERGENT B2, `(.L_x_15) ;  /* 0x0000068000027945 */ /* 0x000fe20003800200 */
[----:B-1----:R-:W-:Y:S02]  /*1cc0*/  FADD R27, R41, R45 ;  /* 0x0000002d291b7221 */ /* 0x002fe40000000000 */
[----:B------:R-:W-:-:S13]  /*1cd0*/  ISETP.NE.OR P2, PT, R5, RZ, !P2 ;  /* 0x000000ff0500720c */ /* 0x000fda0005745670 */
[----:B------:R-:W-:Y:S05]  /*1ce0*/  @P2 BRA `(.L_x_16) ;  /* 0x0000000400902947 */ /* 0x000fea0003800000 */
[----:B------:R-:W1:Y:S02]  /*1cf0*/  LDS R43, [R39] ;  /* 0x00000000272b7984 */ /* 0x000e640000000800 */
[----:B-1----:R-:W-:-:S13]  /*1d00*/  FSETP.NEU.AND P2, PT, R43, -1.00000001504746621988e+30, PT ;  /* 0xf149f2ca2b00780b */ /* 0x002fda0003f4d000 */
[----:B------:R-:W-:Y:S05]  /*1d10*/  @P2 BRA `(.L_x_17) ;  /* 0x00000000002c2947 */ /* 0x000fea0003800000 */
[----:B------:R-:W1:Y:S01]  /*1d20*/  S2UR UR5, SR_CgaCtaId ;  /* 0x00000000000579c3 */ /* 0x000e620000008800 */
[----:B------:R-:W-:Y:S01]  /*1d30*/  UMOV UR4, 0x400 ;  /* 0x0000040000047882 */ /* 0x000fe20000000000 */
[----:B------:R2:W-:Y:S01]  /*1d40*/  STS [R39], R34 ;  /* 0x0000002227007388 */ /* 0x0005e20000000800 */
[----:B------:R-:W-:-:S03]  /*1d50*/  UIADD3 UR4, UPT, UPT, UR4, 0x80, URZ ;  /* 0x0000008004047890 */ /* 0x000fc6000fffe0ff */
[----:B------:R2:W-:Y:S01]  /*1d60*/  STS [R38], R47 ;  /* 0x0000002f26007388 */ /* 0x0005e20000000800 */
[----:B-1----:R-:W-:-:S09]  /*1d70*/  ULEA UR4, UR5, UR4, 0x18 ;  /* 0x0000000405047291 */ /* 0x002fd2000f8ec0ff */
[----:B------:R2:W-:Y:S04]  /*1d80*/  STS.128 [R36+UR4+-0x20], R12 ;  /* 0xffffe00c24007988 */ /* 0x0005e80008000c04 */
[----:B------:R2:W-:Y:S04]  /*1d90*/  STS.128 [R36+UR4+-0x10], R16 ;  /* 0xfffff01024007988 */ /* 0x0005e80008000c04 */
[----:B------:R2:W-:Y:S04]  /*1da0*/  STS.128 [R36+UR4], R20 ;  /* 0x0000001424007988 */ /* 0x0005e80008000c04 */
[----:B------:R2:W-:Y:S01]  /*1db0*/  STS.128 [R36+UR4+0x10], R24 ;  /* 0x0000101824007988 */ /* 0x0005e20008000c04 */
[----:B------:R-:W-:Y:S05]  /*1dc0*/  BRA `(.L_x_16) ;  /* 0x0000000400587947 */ /* 0x000fea0003800000 */
.L_x_17:
[----:B------:R-:W1:Y:S01]  /*1dd0*/  S2UR UR5, SR_CgaCtaId ;  /* 0x00000000000579c3 */ /* 0x000e620000008800 */
[C---:B------:R-:W-:Y:S01]  /*1de0*/  FMNMX R40, R34.reuse, R43, !PT ;  /* 0x0000002b22287209 */ /* 0x040fe20007800000 */
[----:B------:R-:W-:Y:S01]  /*1df0*/  UMOV UR4, 0x400 ;  /* 0x0000040000047882 */ /* 0x000fe20000000000 */
[----:B------:R-:W-:Y:S01]  /*1e00*/  LDS R52, [R38] ;  /* 0x0000000026347984 */ /* 0x000fe20000000800 */
[----:B------:R-:W-:Y:S02]  /*1e10*/  UIADD3 UR4, UPT, UPT, UR4, 0x80, URZ ;  /* 0x0000008004047890 */ /* 0x000fe4000fffe0ff */
[--C-:B------:R-:W-:Y:S01]  /*1e20*/  FADD R41, R34, -R40.reuse ;  /* 0x8000002822297221 */ /* 0x100fe20000000000 */
[----:B------:R-:W-:-:S03]  /*1e30*/  FADD R34, R43, -R40 ;  /* 0x800000282b227221 */ /* 0x000fc60000000000 */
[----:B------:R-:W-:Y:S01]  /*1e40*/  FMUL R43, R41, 1.4426950216293334961 ;  /* 0x3fb8aa3b292b7820 */ /* 0x000fe20000400000 */
[----:B------:R-:W-:-:S04]  /*1e50*/  FMUL R45, R34, 1.4426950216293334961 ;  /* 0x3fb8aa3b222d7820 */ /* 0x000fc80000400000 */
[----:B------:R-:W-:Y:S02]  /*1e60*/  FSETP.GEU.AND P4, PT, R43, -126, PT ;  /* 0xc2fc00002b00780b */ /* 0x000fe40003f8e000 */
[----:B------:R-:W-:Y:S01]  /*1e70*/  FSETP.GEU.AND P2, PT, R45, -126, PT ;  /* 0xc2fc00002d00780b */ /* 0x000fe20003f4e000 */
[----:B-1----:R-:W-:-:S10]  /*1e80*/  ULEA UR4, UR5, UR4, 0x18 ;  /* 0x0000000405047291 */ /* 0x002fd4000f8ec0ff */
[----:B------:R-:W-:Y:S02]  /*1e90*/  @!P4 FMUL R43, R43, 0.5 ;  /* 0x3f0000002b2bc820 */ /* 0x000fe40000400000 */
[----:B------:R-:W-:Y:S02]  /*1ea0*/  @!P2 FMUL R45, R45, 0.5 ;  /* 0x3f0000002d2da820 */ /* 0x000fe40000400000 */
[----:B------:R-:W1:Y:S01]  /*1eb0*/  MUFU.EX2 R34, R43 ;  /* 0x0000002b00227308 */ /* 0x000e620000000800 */
[----:B------:R-:W2:Y:S04]  /*1ec0*/  LDS R49, [R36+UR4+-0x20] ;  /* 0xffffe00424317984 */ /* 0x000ea80008000800 */
[----:B------:R-:W3:Y:S03]  /*1ed0*/  LDS R44, [R36+UR4+-0x14] ;  /* 0xffffec04242c7984 */ /* 0x000ee60008000800 */
[----:B------:R-:W4:Y:S01]  /*1ee0*/  MUFU.EX2 R41, R45 ;  /* 0x0000002d00297308 */ /* 0x000f220000000800 */
[----:B------:R-:W5:Y:S04]  /*1ef0*/  LDS R50, [R36+UR4+-0x1c] ;  /* 0xffffe40424327984 */ /* 0x000f680008000800 */
[----:B------:R-:W5:Y:S04]  /*1f00*/  LDS R48, [R36+UR4+-0x18] ;  /* 0xffffe80424307984 */ /* 0x000f680008000800 */
[----:B------:R-:W5:Y:S01]  /*1f10*/  LDS R46, [R36+UR4+-0x10] ;  /* 0xfffff004242e7984 */ /* 0x000f620008000800 */
[----:B-1----:R-:W-:-:S03]  /*1f20*/  @!P4 FMUL R34, R34, R34 ;  /* 0x000000222222c220 */ /* 0x002fc60000400000 */
[----:B------:R-:W1:Y:S01]  /*1f30*/  LDS R42, [R36+UR4+-0xc] ;  /* 0xfffff404242a7984 */ /* 0x000e620008000800 */
[-C--:B------:R-:W-:Y:S01]  /*1f40*/  FMUL R12, R12, R34.reuse ;  /* 0x000000220c0c7220 */ /* 0x080fe20000400000 */
[-C--:B------:R-:W-:Y:S01]  /*1f50*/  FMUL R17, R17, R34.reuse ;  /* 0x0000002211117220 */ /* 0x080fe20000400000 */
[-C--:B------:R-:W-:Y:S01]  /*1f60*/  FMUL R18, R18, R34.reuse ;  /* 0x0000002212127220 */ /* 0x080fe20000400000 */
[----:B----4-:R-:W-:Y:S01]  /*1f70*/  @!P2 FMUL R41, R41, R41 ;  /* 0x000000292929a220 */ /* 0x010fe20000400000 */
[-C--:B------:R-:W-:Y:S01]  /*1f80*/  FMUL R20, R20, R34.reuse ;  /* 0x0000002214147220 */ /* 0x080fe20000400000 */
[-C--:B------:R-:W-:Y:S01]  /*1f90*/  FMUL R21, R21, R34.reuse ;  /* 0x0000002215157220 */ /* 0x080fe20000400000 */
[-C--:B------:R-:W-:Y:S01]  /*1fa0*/  FMUL R22, R22, R34.reuse ;  /* 0x0000002216167220 */ /* 0x080fe20000400000 */
[-C--:B------:R-:W-:Y:S01]  /*1fb0*/  FMUL R23, R23, R34.reuse ;  /* 0x0000002217177220 */ /* 0x080fe20000400000 */
[-C--:B------:R-:W-:Y:S01]  /*1fc0*/  FMUL R24, R24, R34.reuse ;  /* 0x0000002218187220 */ /* 0x080fe20000400000 */
[-C--:B------:R-:W-:Y:S01]  /*1fd0*/  FMUL R25, R25, R34.reuse ;  /* 0x0000002219197220 */ /* 0x080fe20000400000 */
[-C--:B------:R-:W-:Y:S01]  /*1fe0*/  FMUL R26, R26, R34.reuse ;  /* 0x000000221a1a7220 */ /* 0x080fe20000400000 */
[----:B------:R-:W4:Y:S01]  /*1ff0*/  LDS R45, [R36+UR4+0x8] ;  /* 0x00000804242d7984 */ /* 0x000f220008000800 */
[----:B--2---:R-:W-:Y:S01]  /*2000*/  FFMA R43, R41, R49, R12 ;  /* 0x00000031292b7223 */ /* 0x004fe2000000000c */
[-C--:B------:R-:W-:Y:S01]  /*2010*/  FMUL R12, R13, R34.reuse ;  /* 0x000000220d0c7220 */ /* 0x080fe20000400000 */
[-C--:B------:R-:W-:Y:S01]  /*2020*/  FMUL R13, R14, R34.reuse ;  /* 0x000000220e0d7220 */ /* 0x080fe20000400000 */
[-C--:B------:R-:W-:Y:S01]  /*2030*/  FMUL R14, R15, R34.reuse ;  /* 0x000000220f0e7220 */ /* 0x080fe20000400000 */
[-C--:B------:R-:W-:Y:S01]  /*2040*/  FMUL R15, R16, R34.reuse ;  /* 0x00000022100f7220 */ /* 0x080fe20000400000 */
[-C--:B------:R-:W-:Y:S01]  /*2050*/  FMUL R16, R19, R34.reuse ;  /* 0x0000002213107220 */ /* 0x080fe20000400000 */
[-C--:B------:R-:W-:Y:S01]  /*2060*/  FMUL R19, R47, R34.reuse ;  /* 0x000000222f137220 */ /* 0x080fe20000400000 */
[----:B------:R-:W-:Y:S01]  /*2070*/  FMUL R34, R27, R34 ;  /* 0x000000221b227220 */ /* 0x000fe20000400000 */
[C---:B---3--:R-:W-:Y:S01]  /*2080*/  FFMA R51, R41.reuse, R44, R14 ;  /* 0x0000002c29337223 */ /* 0x048fe2000000000e */
[----:B------:R-:W-:Y:S01]  /*2090*/  STS [R36+UR4+-0x20], R43 ;  /* 0xffffe02b24007988 */ /* 0x000fe20008000804 */
[C---:B-----5:R-:W-:Y:S01]  /*20a0*/  FFMA R27, R41.reuse, R50, R12 ;  /* 0x00000032291b7223 */ /* 0x060fe2000000000c */
[----:B------:R-:W-:Y:S01]  /*20b0*/  FFMA R19, R52, R41, R19 ;  /* 0x0000002934137223 */ /* 0x000fe20000000013 */
[C---:B------:R-:W-:Y:S01]  /*20c0*/  FFMA R13, R41.reuse, R48, R13 ;  /* 0x00000030290d7223 */ /* 0x040fe2000000000d */
[----:B------:R-:W2:Y:S01]  /*20d0*/  LDS R49, [R36+UR4+-0x4] ;  /* 0xfffffc0424317984 */ /* 0x000ea20008000800 */
[----:B------:R-:W-:-:S03]  /*20e0*/  FFMA R53, R41, R46, R15 ;  /* 0x0000002e29357223 */ /* 0x000fc6000000000f */
[----:B------:R-:W3:Y:S01]  /*20f0*/  LDS R48, [R36+UR4+-0x8] ;  /* 0xfffff80424307984 */ /* 0x000ee20008000800 */
[----:B-1----:R-:W-:-:S03]  /*2100*/  FFMA R44, R41, R42, R17 ;  /* 0x0000002a292c7223 */ /* 0x002fc60000000011 */
[----:B------:R-:W1:Y:S04]  /*2110*/  LDS R47, [R36+UR4] ;  /* 0x00000004242f7984 */ /* 0x000e680008000800 */
[----:B------:R-:W5:Y:S04]  /*2120*/  LDS R12, [R36+UR4+0x4] ;  /* 0x00000404240c7984 */ /* 0x000f680008000800 */
[----:B------:R-:W5:Y:S01]  /*2130*/  LDS R42, [R36+UR4+0xc] ;  /* 0x00000c04242a7984 */ /* 0x000f620008000800 */
[----:B----4-:R-:W-:-:S03]  /*2140*/  FFMA R45, R41, R45, R22 ;  /* 0x0000002d292d7223 */ /* 0x010fc60000000016 */
[----:B------:R-:W4:Y:S04]  /*2150*/  LDS R43, [R36+UR4+0x10] ;  /* 0x00001004242b7984 */ /* 0x000f280008000800 */
[----:B------:R-:W4:Y:S04]  /*2160*/  LDS R14, [R36+UR4+0x14] ;  /* 0x00001404240e7984 */ /* 0x000f280008000800 */
[----:B------:R-:W4:Y:S04]  /*2170*/  LDS R17, [R36+UR4+0x18] ;  /* 0x0000180424117984 */ /* 0x000f280008000800 */
[----:B------:R-:W4:Y:S04]  /*2180*/  LDS R15, [R36+UR4+0x1c] ;  /* 0x00001c04240f7984 */ /* 0x000f280008000800 */
[----:B------:R1:W-:Y:S01]  /*2190*/  STS [R36+UR4+-0x1c], R27 ;  /* 0xffffe41b24007988 */ /* 0x0003e20008000804 */
[----:B--2---:R-:W-:-:S03]  /*21a0*/  FFMA R49, R41, R49, R16 ;  /* 0x0000003129317223 */ /* 0x004fc60000000010 */
[----:B------:R2:W-:Y:S01]  /*21b0*/  STS [R36+UR4+-0x18], R13 ;  /* 0xffffe80d24007988 */ /* 0x0005e20008000804 */
[----:B---3--:R-:W-:-:S03]  /*21c0*/  FFMA R18, R41, R48, R18 ;  /* 0x0000003029127223 */ /* 0x008fc60000000012 */
[----:B------:R2:W-:Y:S01]  /*21d0*/  STS [R36+UR4+-0x14], R51 ;  /* 0xffffec3324007988 */ /* 0x0005e20008000804 */
[----:B-1----:R-:W-:-:S03]  /*21e0*/  FFMA R47, R41, R47, R20 ;  /* 0x0000002f292f7223 */ /* 0x002fc60000000014 */
[----:B------:R2:W-:Y:S01]  /*21f0*/  STS [R36+UR4+-0x10], R53 ;  /* 0xfffff03524007988 */ /* 0x0005e20008000804 */
[----:B-----5:R-:W-:-:S03]  /*2200*/  FFMA R21, R41, R12, R21 ;  /* 0x0000000c29157223 */ /* 0x020fc60000000015 */
[----:B------:R2:W-:Y:S01]  /*2210*/  STS [R36+UR4+-0xc], R44 ;  /* 0xfffff42c24007988 */ /* 0x0005e20008000804 */
[----:B------:R-:W-:-:S03]  /*2220*/  FFMA R23, R41, R42, R23 ;  /* 0x0000002a29177223 */ /* 0x000fc60000000017 */
[----:B------:R2:W-:Y:S01]  /*2230*/  STS [R36+UR4+-0x8], R18 ;  /* 0xfffff81224007988 */ /* 0x0005e20008000804 */
[----:B----4-:R-:W-:-:S03]  /*2240*/  FFMA R43, R41, R43, R24 ;  /* 0x0000002b292b7223 */ /* 0x010fc60000000018 */
[----:B------:R2:W-:Y:S01]  /*2250*/  STS [R36+UR4+-0x4], R49 ;  /* 0xfffffc3124007988 */ /* 0x0005e20008000804 */
[----:B------:R-:W-:-:S03]  /*2260*/  FFMA R25, R41, R14, R25 ;  /* 0x0000000e29197223 */ /* 0x000fc60000000019 */
[----:B------:R2:W-:Y:S01]  /*2270*/  STS [R36+UR4], R47 ;  /* 0x0000002f24007988 */ /* 0x0005e20008000804 */
[----:B------:R-:W-:-:S03]  /*2280*/  FFMA R17, R41, R17, R26 ;  /* 0x0000001129117223 */ /* 0x000fc6000000001a */
[----:B------:R2:W-:Y:S01]  /*2290*/  STS [R36+UR4+0x4], R21 ;  /* 0x0000041524007988 */ /* 0x0005e20008000804 */
[----:B------:R-:W-:-:S03]  /*22a0*/  FFMA R15, R41, R15, R34 ;  /* 0x0000000f290f7223 */ /* 0x000fc60000000022 */
[----:B------:R2:W-:Y:S04]  /*22b0*/  STS [R36+UR4+0x8], R45 ;  /* 0x0000082d24007988 */ /* 0x0005e80008000804 */
[----:B------:R2:W-:Y:S04]  /*22c0*/  STS [R36+UR4+0xc], R23 ;  /* 0x00000c1724007988 */ /* 0x0005e80008000804 */
[----:B------:R2:W-:Y:S04]  /*22d0*/  STS [R36+UR4+0x10], R43 ;  /* 0x0000102b24007988 */ /* 0x0005e80008000804 */
[----:B------:R2:W-:Y:S04]  /*22e0*/  STS [R36+UR4+0x14], R25 ;  /* 0x0000141924007988 */ /* 0x0005e80008000804 */
[----:B------:R2:W-:Y:S04]  /*22f0*/  STS [R36+UR4+0x18], R17 ;  /* 0x0000181124007988 */ /* 0x0005e80008000804 */
[----:B------:R2:W-:Y:S04]  /*2300*/  STS [R36+UR4+0x1c], R15 ;  /* 0x00001c0f24007988 */ /* 0x0005e80008000804 */
[----:B------:R2:W-:Y:S04]  /*2310*/  STS [R39], R40 ;  /* 0x0000002827007388 */ /* 0x0005e80000000800 */
[----:B------:R2:W-:Y:S02]  /*2320*/  STS [R38], R19 ;  /* 0x0000001326007388 */ /* 0x0005e40000000800 */
.L_x_16:
[----:B------:R-:W-:Y:S05]  /*2330*/  BSYNC.RECONVERGENT B2 ;  /* 0x0000000000027941 */ /* 0x000fea0003800200 */
.L_x_15:
[----:B--2---:R-:W-:Y:S01]  /*2340*/  IADD3 R36, PT, PT, R36, 0x40, RZ ;  /* 0x0000004024247810 */ /* 0x004fe20007ffe0ff */
[----:B------:R-:W-:Y:S01]  /*2350*/  VIADD R38, R38, 0x4 ;  /* 0x0000000426267836 */ /* 0x000fe20000000000 */
[----:B------:R-:W-:Y:S02]  /*2360*/  IADD3 R39, PT, PT, R39, 0x4, RZ ;  /* 0x0000000427277810 */ /* 0x000fe40007ffe0ff */
[----:B------:R-:W-:-:S13]  /*2370*/  ISETP.NE.AND P2, PT, R36, 0x420, PT ;  /* 0x000004202400780c */ /* 0x000fda0003f45270 */
[----:B------:R-:W-:Y:S05]  /*2380*/  @P2 BRA `(.L_x_18) ;  /* 0xffffffe8006c2947 */ /* 0x000fea000383ffff */
.L_x_10:
[----:B------:R-:W-:Y:S05]  /*2390*/  BSYNC B1 ;  /* 0x0000000000017941 */ /* 0x000fea0003800000 */
.L_x_9:
[----:B------:R-:W-:-:S13]  /*23a0*/  ISETP.GE.AND P0, PT, R0, R3, PT ;  /* 0x000000030000720c */ /* 0x000fda0003f06270 */
[----:B------:R-:W-:Y:S05]  /*23b0*/  @P0 BRA `(.L_x_19) ;  /* 0x0000000000200947 */ /* 0x000fea0003800000 */
[----:B------:R-:W-:Y:S01]  /*23c0*/  ISETP.GT.U32.AND P0, PT, R29, 0x1f, PT ;  /* 0x0000001f1d00780c */ /* 0x000fe20003f04070 */
[----:B------:R-:W-:Y:S05]  /*23d0*/  WARPSYNC.ALL ;  /* 0x0000000000007948 */ /* 0x000fea0003800000 */
[----:B------:R-:W-:Y:S06]  /*23e0*/  BAR.SYNC.DEFER_BLOCKING 0x0 ;  /* 0x0000000000007b1d */ /* 0x000fec0000010000 */
[----:B------:R-:W-:Y:S04]  /*23f0*/  BSSY.RECONVERGENT B1, `(.L_x_20) ;  /* 0x0000003000017945 */ /* 0x000fe80003800200 */
[----:B------:R-:W-:Y:S05]  /*2400*/  @P0 BRA `(.L_x_21) ;  /* 0x0000000000040947 */ /* 0x000fea0003800000 */
[----:B------:R-:W-:-:S04]  /*2410*/  DEPBAR.LE SB0, 0x0 ;  /* 0x000080000000791a */ /* 0x000fc80000000000 */
.L_x_21:
[----:B------:R-:W-:Y:S05]  /*2420*/  BSYNC.RECONVERGENT B1 ;  /* 0x0000000000017941 */ /* 0x000fea0003800200 */
.L_x_20:
[----:B------:R-:W-:Y:S06]  /*2430*/  BAR.SYNC.DEFER_BLOCKING 0x0 ;  /* 0x0000000000007b1d */ /* 0x000fec0000010000 */
.L_x_19:
[----:B------:R-:W-:Y:S05]  /*2440*/  @P3 BRA `(.L_x_22) ;  /* 0xffffffe000d03947 */ /* 0x000fea000383ffff */
[----:B------:R-:W-:Y:S05]  /*2450*/  BSYNC B0 ;  /* 0x0000000000007941 */ /* 0x000fea0003800000 */
.L_x_6:
[----:B------:R-:W-:-:S04]  /*2460*/  ISETP.GT.U32.AND P0, PT, R5, 0xf, PT ;  /* 0x0000000f0500780c */ /* 0x000fc80003f04070 */
[----:B------:R-:W-:-:S13]  /*2470*/  ISETP.NE.OR P0, PT, R28, 0x20, P0 ;  /* 0x000000201c00780c */ /* 0x000fda0000705670 */
[----:B------:R-:W-:Y:S05]  /*2480*/  @P0 EXIT ;  /* 0x000000000000094d */ /* 0x000fea0003800000 */
[----:B------:R-:W3:Y:S01]  /*2490*/  S2UR UR5, SR_CgaCtaId ;  /* 0x00000000000579c3 */ /* 0x000ee20000008800 */
[----:B------:R-:W-:Y:S02]  /*24a0*/  UMOV UR4, 0x400 ;  /* 0x0000040000047882 */ /* 0x000fe40000000000 */
[----:B---3--:R-:W-:Y:S02]  /*24b0*/  ULEA UR6, UR5, UR4, 0x18 ;  /* 0x0000000405067291 */ /* 0x008fe4000f8ec0ff */
[----:B------:R-:W-:-:S04]  /*24c0*/  UIADD3 UR4, UPT, UPT, UR4, 0x80, URZ ;  /* 0x0000008004047890 */ /* 0x000fc8000fffe0ff */
[----:B------:R-:W-:-:S03]  /*24d0*/  ULEA UR4, UR5, UR4, 0x18 ;  /* 0x0000000405047291 */ /* 0x000fc6000f8ec0ff */
[----:B------:R-:W3:Y:S03]  /*24e0*/  LDS R0, [UR6+0x40] ;  /* 0x00004006ff007984 */ /* 0x000ee60008000800 */
[----:B-1----:R-:W-:Y:S01]  /*24f0*/  LEA R4, R5, UR4, 0x2 ;  /* 0x0000000405047c11 */ /* 0x002fe2000f8e10ff */
[----:B---3--:R-:W-:-:S05]  /*2500*/  FADD R0, R0, 9.9999999747524270788e-07 ;  /* 0x358637bd00007421 */ /* 0x008fca0000000000 */
[----:B------:R-:W-:-:S04]  /*2510*/  IADD3 R2, PT, PT, R0, 0x1800000, RZ ;  /* 0x0180000000027810 */ /* 0x000fc80007ffe0ff */
[----:B------:R-:W-:-:S04]  /*2520*/  LOP3.LUT R2, R2, 0x7f800000, RZ, 0xc0, !PT ;  /* 0x7f80000002027812 */ /* 0x000fc800078ec0ff */
[----:B------:R-:W-:-:S13]  /*2530*/  ISETP.GT.U32.AND P0, PT, R2, 0x1ffffff, PT ;  /* 0x01ffffff0200780c */ /* 0x000fda0003f04070 */
[----:B------:R-:W-:Y:S05]  /*2540*/  @P0 BRA `(.L_x_23) ;  /* 0x0000000000100947 */ /* 0x000fea0003800000 */
[----:B-----5:R-:W-:-:S07]  /*2550*/  MOV R11, 0x2570 ;  /* 0x00002570000b7802 */ /* 0x020fce0000000f00 */
[----:B--2---:R-:W-:Y:S05]  /*2560*/  CALL.REL.NOINC `($__internal_0_$__cuda_sm20_rcp_rn_f32_slowpath) ;  /* 0x0000003c00487944 */ /* 0x004fea0003c00000 */
[----:B------:R-:W-:Y:S01]  /*2570*/  MOV R6, R0 ;  /* 0x0000000000067202 */ /* 0x000fe20000000f00 */
[----:B------:R-:W-:Y:S06]  /*2580*/  BRA `(.L_x_24) ;  /* 0x0000000000107947 */ /* 0x000fec0003800000 */
.L_x_23:
[----:B------:R-:W1:Y:S02]  /*2590*/  MUFU.RCP R3, R0 ;  /* 0x0000000000037308 */ /* 0x000e640000001000 */
[----:B-1----:R-:W-:-:S04]  /*25a0*/  FFMA R2, R0, R3, -1 ;  /* 0xbf80000000027423 */ /* 0x002fc80000000003 */
[----:B------:R-:W-:-:S04]  /*25b0*/  FADD.FTZ R2, -R2, -RZ ;  /* 0x800000ff02027221 */ /* 0x000fc80000010100 */
[----:B------:R-:W-:-:S07]  /*25c0*/  FFMA R6, R3, R2, R3 ;  /* 0x0000000203067223 */ /* 0x000fce0000000003 */
.L_x_24:
[----:B------:R-:W1:Y:S01]  /*25d0*/  S2UR UR5, SR_CgaCtaId ;  /* 0x00000000000579c3 */ /* 0x000e620000008800 */
[----:B------:R-:W-:Y:S01]  /*25e0*/  UMOV UR4, 0x400 ;  /* 0x0000040000047882 */ /* 0x000fe20000000000 */
[----:B-----5:R-:W3:Y:S01]  /*25f0*/  S2R R9, SR_CTAID.X ;  /* 0x0000000000097919 */ /* 0x020ee20000002500 */
[----:B------:R-:W4:Y:S05]  /*2600*/  LDS R7, [R4] ;  /* 0x0000000004077984 */ /* 0x000f2a0000000800 */
[----:B------:R-:W3:Y:S01]  /*2610*/  LDC.64 R2, c[0x0][0x398] ;  /* 0x0000e600ff027b82 */ /* 0x000ee20000000a00 */
[----:B-1----:R-:W-:Y:S01]  /*2620*/  ULEA UR4, UR5, UR4, 0x18 ;  /* 0x0000000405047291 */ /* 0x002fe2000f8ec0ff */
[----:B------:R-:W-:-:S08]  /*2630*/  R2UR UR5, R31 ;  /* 0x000000001f0572ca */ /* 0x000fd000000e0000 */
[----:B------:R-:W1:Y:S01]  /*2640*/  LDS R0, [UR4+0x44] ;  /* 0x00004404ff007984 */ /* 0x000e620008000800 */
[----:B---3--:R-:W-:Y:S01]  /*2650*/  IMAD.WIDE.U32 R2, R9, 0x400, R2 ;  /* 0x0000040009027825 */ /* 0x008fe200078e0002 */
[----:B------:R-:W-:-:S03]  /*2660*/  R2UR UR4, R30 ;  /* 0x000000001e0472ca */ /* 0x000fc600000e0000 */
[----:B------:R-:W-:-:S04]  /*2670*/  IMAD.WIDE.U32 R2, R5, 0x4, R2 ;  /* 0x0000000405027825 */ /* 0x000fc800078e0002 */
[----:B----4-:R-:W-:-:S06]  /*2680*/  FMUL R7, R7, R6 ;  /* 0x0000000607077220 */ /* 0x010fcc0000400000 */
[----:B------:R3:W-:Y:S01]  /*2690*/  STG.E desc[UR4][R2.64], R7 ;  /* 0x0000000702007986 */ /* 0x0007e2000c101904 */
[----:B-1----:R-:W-:-:S04]  /*26a0*/  FADD R0, R0, 9.9999999747524270788e-07 ;  /* 0x358637bd00007421 */ /* 0x002fc80000000000 */
[----:B------:R-:W-:-:S05]  /*26b0*/  VIADD R5, R0, 0x1800000 ;  /* 0x0180000000057836 */ /* 0x000fca0000000000 */
[----:B------:R-:W-:-:S04]  /*26c0*/  LOP3.LUT R5, R5, 0x7f800000, RZ, 0xc0, !PT ;  /* 0x7f80000005057812 */ /* 0x000fc800078ec0ff */
[----:B------:R-:W-:-:S13]  /*26d0*/  ISETP.GT.U32.AND P0, PT, R5, 0x1ffffff, PT ;  /* 0x01ffffff0500780c */ /* 0x000fda0003f04070 */
[----:B---3--:R-:W-:Y:S05]  /*26e0*/  @P0 BRA `(.L_x_25) ;  /* 0x0000000000100947 */ /* 0x008fea0003800000 */
[----:B------:R-:W-:-:S07]  /*26f0*/  MOV R11, 0x2710 ;  /* 0x00002710000b7802 */ /* 0x000fce0000000f00 */
[----:B--2---:R-:W-:Y:S05]  /*2700*/  CALL.REL.NOINC `($__internal_0_$__cuda_sm20_rcp_rn_f32_slowpath) ;  /* 0x0000003800e07944 */ /* 0x004fea0003c00000 */
[----:B------:R-:W-:Y:S01]  /*2710*/  MOV R5, R0 ;  /* 0x0000000000057202 */ /* 0x000fe20000000f00 */
[----:B------:R-:W-:Y:S06]  /*2720*/  BRA `(.L_x_26) ;  /* 0x0000000000107947 */ /* 0x000fec0003800000 */
.L_x_25:
[----:B------:R-:W1:Y:S02]  /*2730*/  MUFU.RCP R5, R0 ;  /* 0x0000000000057308 */ /* 0x000e640000001000 */
[----:B-1----:R-:W-:-:S04]  /*2740*/  FFMA R6, R0, R5, -1 ;  /* 0xbf80000000067423 */ /* 0x002fc80000000005 */
[----:B------:R-:W-:-:S04]  /*2750*/  FADD.FTZ R6, -R6, -RZ ;  /* 0x800000ff06067221 */ /* 0x000fc80000010100 */
[----:B------:R-:W-:-:S07]  /*2760*/  FFMA R5, R5, R6, R5 ;  /* 0x0000000605057223 */ /* 0x000fce0000000005 */
.L_x_26:
[----:B------:R-:W1:Y:S01]  /*2770*/  S2UR UR5, SR_CgaCtaId ;  /* 0x00000000000579c3 */ /* 0x000e620000008800 */
[----:B------:R-:W-:Y:S01]  /*2780*/  UMOV UR4, 0x400 ;  /* 0x0000040000047882 */ /* 0x000fe20000000000 */
[----:B------:R-:W3:Y:S01]  /*2790*/  LDS R0, [R4+0x40] ;  /* 0x0000400004007984 */ /* 0x000ee20000000800 */
[----:B-1----:R-:W-:Y:S01]  /*27a0*/  ULEA UR4, UR5, UR4, 0x18 ;  /* 0x0000000405047291 */ /* 0x002fe2000f8ec0ff */
[----:B------:R-:W-:-:S08]  /*27b0*/  R2UR UR5, R31 ;  /* 0x000000001f0572ca */ /* 0x000fd000000e0000 */
[----:B------:R-:W1:Y:S01]  /*27c0*/  LDS R6, [UR4+0x48] ;  /* 0x00004804ff067984 */ /* 0x000e620008000800 */
[----:B------:R-:W-:Y:S01]  /*27d0*/  R2UR UR4, R30 ;  /* 0x000000001e0472ca */ /* 0x000fe200000e0000 */
[----:B---3--:R-:W-:-:S12]  /*27e0*/  FMUL R5, R0, R5 ;  /* 0x0000000500057220 */ /* 0x008fd80000400000 */
[----:B------:R3:W-:Y:S01]  /*27f0*/  STG.E desc[UR4][R2.64+0x40], R5 ;  /* 0x0000400502007986 */ /* 0x0007e2000c101904 */
[----:B-1----:R-:W-:-:S05]  /*2800*/  FADD R0, R6, 9.9999999747524270788e-07 ;  /* 0x358637bd06007421 */ /* 0x002fca0000000000 */
[----:B------:R-:W-:-:S04]  /*2810*/  IADD3 R6, PT, PT, R0, 0x1800000, RZ ;  /* 0x0180000000067810 */ /* 0x000fc80007ffe0ff */
[----:B------:R-:W-:-:S04]  /*2820*/  LOP3.LUT R6, R6, 0x7f800000, RZ, 0xc0, !PT ;  /* 0x7f80000006067812 */ /* 0x000fc800078ec0ff */
[----:B------:R-:W-:-:S13]  /*2830*/  ISETP.GT.U32.AND P0, PT, R6, 0x1ffffff, PT ;  /* 0x01ffffff0600780c */ /* 0x000fda0003f04070 */
[----:B---3--:R-:W-:Y:S05]  /*2840*/  @P0 BRA `(.L_x_27) ;  /* 0x0000000000100947 */ /* 0x008fea0003800000 */
[----:B------:R-:W-:-:S07]  /*2850*/  MOV R11, 0x2870 ;  /* 0x00002870000b7802 */ /* 0x000fce0000000f00 */
[----:B--2---:R-:W-:Y:S05]  /*2860*/  CALL.REL.NOINC `($__internal_0_$__cuda_sm20_rcp_rn_f32_slowpath) ;  /* 0x0000003800887944 */ /* 0x004fea0003c00000 */
[----:B------:R-:W-:Y:S01]  /*2870*/  IMAD.MOV.U32 R5, RZ, RZ, R0 ;  /* 0x000000ffff057224 */ /* 0x000fe200078e0000 */
[----:B------:R-:W-:Y:S06]  /*2880*/  BRA `(.L_x_28) ;  /* 0x0000000000107947 */ /* 0x000fec0003800000 */
.L_x_27:
[----:B------:R-:W1:Y:S02]  /*2890*/  MUFU.RCP R5, R0 ;  /* 0x0000000000057308 */ /* 0x000e640000001000 */
[----:B-1----:R-:W-:-:S04]  /*28a0*/  FFMA R6, R0, R5, -1 ;  /* 0xbf80000000067423 */ /* 0x002fc80000000005 */
[----:B------:R-:W-:-:S04]  /*28b0*/  FADD.FTZ R6, -R6, -RZ ;  /* 0x800000ff06067221 */ /* 0x000fc80000010100 */
[----:B------:R-:W-:-:S07]  /*28c0*/  FFMA R5, R5, R6, R5 ;  /* 0x0000000605057223 */ /* 0x000fce0000000005 */
.L_x_28:
        /* <DEDUP_REMOVED lines=16> */
[----:B------:R-:W-:Y:S01]  /*29d0*/  MOV R5, R0 ;  /* 0x0000000000057202 */ /* 0x000fe20000000f00 */
[----:B------:R-:W-:Y:S06]  /*29e0*/  BRA `(.L_x_30) ;  /* 0x0000000000107947 */ /* 0x000fec0003800000 */
.L_x_29:
[----:B------:R-:W1:Y:S02]  /*29f0*/  MUFU.RCP R5, R0 ;  /* 0x0000000000057308 */ /* 0x000e640000001000 */
[----:B-1----:R-:W-:-:S04]  /*2a00*/  FFMA R6, R0, R5, -1 ;  /* 0xbf80000000067423 */ /* 0x002fc80000000005 */
[----:B------:R-:W-:-:S04]  /*2a10*/  FADD.FTZ R6, -R6, -RZ ;  /* 0x800000ff06067221 */ /* 0x000fc80000010100 */
[----:B------:R-:W-:-:S07]  /*2a20*/  FFMA R5, R5, R6, R5 ;  /* 0x0000000605057223 */ /* 0x000fce0000000005 */
.L_x_30:
        /* <DEDUP_REMOVED lines=18> */
.L_x_31:
[----:B------:R-:W1:Y:S02]  /*2b50*/  MUFU.RCP R5, R0 ;  /* 0x0000000000057308 */ /* 0x000e640000001000 */
[----:B-1----:R-:W-:-:S04]  /*2b60*/  FFMA R6, R0, R5, -1 ;  /* 0xbf80000000067423 */ /* 0x002fc80000000005 */
[----:B------:R-:W-:-:S04]  /*2b70*/  FADD.FTZ R6, -R6, -RZ ;  /* 0x800000ff06067221 */ /* 0x000fc80000010100 */
[----:B------:R-:W-:-:S07]  /*2b80*/  FFMA R5, R5, R6, R5 ;  /* 0x0000000605057223 */ /* 0x000fce0000000005 */
.L_x_32:
        /* <DEDUP_REMOVED lines=18> */
.L_x_33:
[----:B------:R-:W1:Y:S02]  /*2cb0*/  MUFU.RCP R5, R0 ;  /* 0x0000000000057308 */ /* 0x000e640000001000 */
[----:B-1----:R-:W-:-:S04]  /*2cc0*/  FFMA R6, R0, R5, -1 ;  /* 0xbf80000000067423 */ /* 0x002fc80000000005 */
[----:B------:R-:W-:-:S04]  /*2cd0*/  FADD.FTZ R6, -R6, -RZ ;  /* 0x800000ff06067221 */ /* 0x000fc80000010100 */
[----:B------:R-:W-:-:S07]  /*2ce0*/  FFMA R5, R5, R6, R5 ;  /* 0x0000000605057223 */ /* 0x000fce0000000005 */
.L_x_34:
        /* <DEDUP_REMOVED lines=18> */
.L_x_35:
[----:B------:R-:W1:Y:S02]  /*2e10*/  MUFU.RCP R5, R0 ;  /* 0x0000000000057308 */ /* 0x000e640000001000 */
[----:B-1----:R-:W-:-:S04]  /*2e20*/  FFMA R6, R0, R5, -1 ;  /* 0xbf80000000067423 */ /* 0x002fc80000000005 */
[----:B------:R-:W-:-:S04]  /*2e30*/  FADD.FTZ R6, -R6, -RZ ;  /* 0x800000ff06067221 */ /* 0x000fc80000010100 */
[----:B------:R-:W-:-:S07]  /*2e40*/  FFMA R5, R5, R6, R5 ;  /* 0x0000000605057223 */ /* 0x000fce0000000005 */
.L_x_36:
        /* <DEDUP_REMOVED lines=18> */
.L_x_37:
[----:B------:R-:W1:Y:S02]  /*2f70*/  MUFU.RCP R5, R0 ;  /* 0x0000000000057308 */ /* 0x000e640000001000 */
[----:B-1----:R-:W-:-:S04]  /*2f80*/  FFMA R6, R0, R5, -1 ;  /* 0xbf80000000067423 */ /* 0x002fc80000000005 */
[----:B------:R-:W-:-:S04]  /*2f90*/  FADD.FTZ R6, -R6, -RZ ;  /* 0x800000ff06067221 */ /* 0x000fc80000010100 */
[----:B------:R-:W-:-:S07]  /*2fa0*/  FFMA R5, R5, R6, R5 ;  /* 0x0000000605057223 */ /* 0x000fce0000000005 */
.L_x_38:
        /* <DEDUP_REMOVED lines=18> */
.L_x_39:
[----:B------:R-:W1:Y:S02]  /*30d0*/  MUFU.RCP R5, R0 ;  /* 0x0000000000057308 */ /* 0x000e640000001000 */
[----:B-1----:R-:W-:-:S04]  /*30e0*/  FFMA R6, R0, R5, -1 ;  /* 0xbf80000000067423 */ /* 0x002fc80000000005 */
[----:B------:R-:W-:-:S04]  /*30f0*/  FADD.FTZ R6, -R6, -RZ ;  /* 0x800000ff06067221 */ /* 0x000fc80000010100 */
[----:B------:R-:W-:-:S07]  /*3100*/  FFMA R5, R5, R6, R5 ;  /* 0x0000000605057223 */ /* 0x000fce0000000005 */
.L_x_40:
        /* <DEDUP_REMOVED lines=18> */
.L_x_41:
[----:B------:R-:W1:Y:S02]  /*3230*/  MUFU.RCP R5, R0 ;  /* 0x0000000000057308 */ /* 0x000e640000001000 */
[----:B-1----:R-:W-:-:S04]  /*3240*/  FFMA R6, R0, R5, -1 ;  /* 0xbf80000000067423 */ /* 0x002fc80000000005 */
[----:B------:R-:W-:-:S04]  /*3250*/  FADD.FTZ R6, -R6, -RZ ;  /* 0x800000ff06067221 */ /* 0x000fc80000010100 */
[----:B------:R-:W-:-:S07]  /*3260*/  FFMA R5, R5, R6, R5 ;  /* 0x0000000605057223 */ /* 0x000fce0000000005 */
.L_x_42:
        /* <DEDUP_REMOVED lines=18> */
.L_x_43:
[----:B------:R-:W1:Y:S02]  /*3390*/  MUFU.RCP R5, R0 ;  /* 0x0000000000057308 */ /* 0x000e640000001000 */
[----:B-1----:R-:W-:-:S04]  /*33a0*/  FFMA R6, R0, R5, -1 ;  /* 0xbf80000000067423 */ /* 0x002fc80000000005 */
[----:B------:R-:W-:-:S04]  /*33b0*/  FADD.FTZ R6, -R6, -RZ ;  /* 0x800000ff06067221 */ /* 0x000fc80000010100 */
[----:B------:R-:W-:-:S07]  /*33c0*/  FFMA R5, R5, R6, R5 ;  /* 0x0000000605057223 */ /* 0x000fce0000000005 */
.L_x_44:
        /* <DEDUP_REMOVED lines=18> */
.L_x_45:
[----:B------:R-:W1:Y:S02]  /*34f0*/  MUFU.RCP R5, R0 ;  /* 0x0000000000057308 */ /* 0x000e640000001000 */
[----:B-1----:R-:W-:-:S04]  /*3500*/  FFMA R6, R0, R5, -1 ;  /* 0xbf80000000067423 */ /* 0x002fc80000000005 */
[----:B------:R-:W-:-:S04]  /*3510*/  FADD.FTZ R6, -R6, -RZ ;  /* 0x800000ff06067221 */ /* 0x000fc80000010100 */
[----:B------:R-:W-:-:S07]  /*3520*/  FFMA R5, R5, R6, R5 ;  /* 0x0000000605057223 */ /* 0x000fce0000000005 */
.L_x_46:
        /* <DEDUP_REMOVED lines=18> */
.L_x_47:
[----:B------:R-:W1:Y:S02]  /*3650*/  MUFU.RCP R5, R0 ;  /* 0x0000000000057308 */ /* 0x000e640000001000 */
[----:B-1----:R-:W-:-:S04]  /*3660*/  FFMA R6, R0, R5, -1 ;  /* 0xbf80000000067423 */ /* 0x002fc80000000005 */
[----:B------:R-:W-:-:S04]  /*3670*/  FADD.FTZ R6, -R6, -RZ ;  /* 0x800000ff06067221 */ /* 0x000fc80000010100 */
[----:B------:R-:W-:-:S07]  /*3680*/  FFMA R5, R5, R6, R5 ;  /* 0x0000000605057223 */ /* 0x000fce0000000005 */
.L_x_48:
        /* <DEDUP_REMOVED lines=18> */
.L_x_49:
[----:B------:R-:W1:Y:S02]  /*37b0*/  MUFU.RCP R5, R0 ;  /* 0x0000000000057308 */ /* 0x000e640000001000 */
[----:B-1----:R-:W-:-:S04]  /*37c0*/  FFMA R6, R0, R5, -1 ;  /* 0xbf80000000067423 */ /* 0x002fc80000000005 */
[----:B------:R-:W-:-:S04]  /*37d0*/  FADD.FTZ R6, -R6, -RZ ;  /* 0x800000ff06067221 */ /* 0x000fc80000010100 */
[----:B------:R-:W-:-:S07]  /*37e0*/  FFMA R5, R5, R6, R5 ;  /* 0x0000000605057223 */ /* 0x000fce0000000005 */
.L_x_50:
        /* <DEDUP_REMOVED lines=18> */
.L_x_51:
[----:B------:R-:W1:Y:S02]  /*3910*/  MUFU.RCP R5, R0 ;  /* 0x0000000000057308 */ /* 0x000e640000001000 */
[----:B-1----:R-:W-:-:S04]  /*3920*/  FFMA R6, R0, R5, -1 ;  /* 0xbf80000000067423 */ /* 0x002fc80000000005 */
[----:B------:R-:W-:-:S04]  /*3930*/  FADD.FTZ R6, -R6, -RZ ;  /* 0x800000ff06067221 */ /* 0x000fc80000010100 */
[----:B------:R-:W-:-:S07]  /*3940*/  FFMA R5, R5, R6, R5 ;  /* 0x0000000605057223 */ /* 0x000fce0000000005 */
.L_x_52:
        /* <DEDUP_REMOVED lines=18> */
.L_x_53:
[----:B------:R-:W1:Y:S02]  /*3a70*/  MUFU.RCP R5, R0 ;  /* 0x0000000000057308 */ /* 0x000e640000001000 */
[----:B-1----:R-:W-:-:S04]  /*3a80*/  FFMA R6, R0, R5, -1 ;  /* 0xbf80000000067423 */ /* 0x002fc80000000005 */
[----:B------:R-:W-:-:S04]  /*3a90*/  FADD.FTZ R6, -R6, -RZ ;  /* 0x800000ff06067221 */ /* 0x000fc80000010100 */
[----:B------:R-:W-:-:S07]  /*3aa0*/  FFMA R5, R5, R6, R5 ;  /* 0x0000000605057223 */ /* 0x000fce0000000005 */
.L_x_54:
[----:B------:R-:W1:Y:S01]  /*3ab0*/  LDS R4, [R4+0x3c0] ;  /* 0x0003c00004047984 */ /* 0x000e620000000800 */
[----:B------:R-:W-:Y:S02]  /*3ac0*/  R2UR UR4, R30 ;  /* 0x000000001e0472ca */ /* 0x000fe400000e0000 */
[----:B------:R-:W-:Y:S01]  /*3ad0*/  R2UR UR5, R31 ;  /* 0x000000001f0572ca */ /* 0x000fe200000e0000 */
[----:B-1----:R-:W-:-:S12]  /*3ae0*/  FMUL R5, R4, R5 ;  /* 0x0000000504057220 */ /* 0x002fd80000400000 */
[----:B------:R-:W-:Y:S01]  /*3af0*/  STG.E desc[UR4][R2.64+0x3c0], R5 ;  /* 0x0003c00502007986 */ /* 0x000fe2000c101904 */
[----:B------:R-:W-:Y:S05]  /*3b00*/  EXIT ;  /* 0x000000000000794d */ /* 0x000fea0003800000 */
.L_x_11:
[----:B------:R-:W-:Y:S01]  /*3b10*/  BSSY B2, `(.L_x_55) ;  /* 0x0000007000027945 */ /* 0x000fe20003800000 */
[----:B------:R-:W-:Y:S01]  /*3b20*/  IMAD.MOV.U32 R44, RZ, RZ, 0x10 ;  /* 0x00000010ff2c7424 */ /* 0x000fe200078e00ff */
[----:B------:R-:W-:Y:S02]  /*3b30*/  MOV R43, 0x1f ;  /* 0x0000001f002b7802 */ /* 0x000fe40000000f00 */
[----:B------:R-:W-:-:S07]  /*3b40*/  MOV R42, 0xffffffff ;  /* 0xffffffff002a7802 */ /* 0x000fce0000000f00 */
[----:B------:R-:W-:Y:S05]  /*3b50*/  WARPSYNC.COLLECTIVE R42, `(.L_x_56) ;  /* 0x000000002a087348 */ /* 0x000fea0003c00000 */
[----:B------:R1:W2:Y:S02]  /*3b60*/  SHFL.BFLY P2, R45, R49, R44, R43 ;  /* 0x0c00002c312d7389 */ /* 0x0002a4000004002b */
[----:B-12---:R-:W-:Y:S05]  /*3b70*/  ENDCOLLECTIVE ;  /* 0x000000000000791b */ /* 0x006fea0003800000 */
.L_x_56:
[----:B------:R-:W-:Y:S05]  /*3b80*/  BSYNC B2 ;  /* 0x0000000000027941 */ /* 0x000fea0003800000 */
.L_x_55:
[----:B------:R-:W-:Y:S01]  /*3b90*/  FMNMX R49, R45, R49, !PT ;  /* 0x000000312d317209 */ /* 0x000fe20007800000 */
[----:B------:R-:W-:Y:S01]  /*3ba0*/  IMAD.MOV.U32 R44, RZ, RZ, 0x8 ;  /* 0x00000008ff2c7424 */ /* 0x000fe200078e00ff */
[----:B------:R-:W-:Y:S02]  /*3bb0*/  MOV R43, 0x1f ;  /* 0x0000001f002b7802 */ /* 0x000fe40000000f00 */
[----:B------:R-:W-:-:S07]  /*3bc0*/  MOV R42, 0xffffffff ;  /* 0xffffffff002a7802 */ /* 0x000fce0000000f00 */
[----:B------:R-:W-:Y:S05]  /*3bd0*/  WARPSYNC.COLLECTIVE R42, `(.L_x_57) ;  /* 0x000000002a087348 */ /* 0x000fea0003c00000 */
[----:B------:R1:W2:Y:S02]  /*3be0*/  SHFL.BFLY P2, R45, R49, R44, R43 ;  /* 0x0c00002c312d7389 */ /* 0x0002a4000004002b */
[----:B-12---:R-:W-:Y:S05]  /*3bf0*/  ENDCOLLECTIVE ;  /* 0x000000000000791b */ /* 0x006fea0003800000 */
.L_x_57:
[----:B------:R-:W-:Y:S02]  /*3c00*/  MOV R44, 0x4 ;  /* 0x00000004002c7802 */ /* 0x000fe40000000f00 */
[----:B------:R-:W-:-:S05]  /*3c10*/  FMNMX R12, R49, R45, !PT ;  /* 0x0000002d310c7209 */ /* 0x000fca0007800000 */
[----:B------:R-:W-:-:S07]  /*3c20*/  IMAD.MOV.U32 R49, RZ, RZ, R12 ;  /* 0x000000ffff317224 */ /* 0x000fce00078e000c */
[----:B------:R-:W-:Y:S05]  /*3c30*/  WARPSYNC.COLLECTIVE R42, `(.L_x_58) ;  /* 0x000000002a087348 */ /* 0x000fea0003c00000 */
[----:B------:R1:W2:Y:S02]  /*3c40*/  SHFL.BFLY P2, R45, R49, R44, R43 ;  /* 0x0c00002c312d7389 */ /* 0x0002a4000004002b */
[----:B-12---:R-:W-:Y:S05]  /*3c50*/  ENDCOLLECTIVE ;  /* 0x000000000000791b */ /* 0x006fea0003800000 */
.L_x_58:
[----:B------:R-:W-:Y:S01]  /*3c60*/  IMAD.MOV.U32 R44, RZ, RZ, 0x2 ;  /* 0x00000002ff2c7424 */ /* 0x000fe200078e00ff */
[----:B------:R-:W-:-:S04]  /*3c70*/  FMNMX R13, R12, R45, !PT ;  /* 0x0000002d0c0d7209 */ /* 0x000fc80007800000 */
[----:B------:R-:W-:-:S07]  /*3c80*/  MOV R49, R13 ;  /* 0x0000000d00317202 */ /* 0x000fce0000000f00 */
[----:B------:R-:W-:Y:S05]  /*3c90*/  WARPSYNC.COLLECTIVE R42, `(.L_x_59) ;  /* 0x000000002a087348 */ /* 0x000fea0003c00000 */
[----:B------:R1:W2:Y:S02]  /*3ca0*/  SHFL.BFLY P2, R45, R49, R44, R43 ;  /* 0x0c00002c312d7389 */ /* 0x0002a4000004002b */
[----:B-12---:R-:W-:Y:S05]  /*3cb0*/  ENDCOLLECTIVE ;  /* 0x000000000000791b */ /* 0x006fea0003800000 */
.L_x_59:
[----:B------:R-:W-:Y:S02]  /*3cc0*/  MOV R44, 0x1 ;  /* 0x00000001002c7802 */ /* 0x000fe40000000f00 */
[----:B------:R-:W-:-:S04]  /*3cd0*/  FMNMX R34, R13, R45, !PT ;  /* 0x0000002d0d227209 */ /* 0x000fc80007800000 */
[----:B------:R-:W-:-:S07]  /*3ce0*/  MOV R49, R34 ;  /* 0x0000002200317202 */ /* 0x000fce0000000f00 */
[----:B------:R-:W-:Y:S05]  /*3cf0*/  WARPSYNC.COLLECTIVE R42, `(.L_x_60) ;  /* 0x000000002a087348 */ /* 0x000fea0003c00000 */
[----:B------:R1:W2:Y:S02]  /*3d00*/  SHFL.BFLY P2, R45, R49, R44, R43 ;  /* 0x0c00002c312d7389 */ /* 0x0002a4000004002b */
[----:B-12---:R-:W-:Y:S05]  /*3d10*/  ENDCOLLECTIVE ;  /* 0x000000000000791b */ /* 0x006fea0003800000 */
.L_x_60:
[----:B------:R-:W-:Y:S05]  /*3d20*/  BRA `(.L_x_61) ;  /* 0xffffffd000487947 */ /* 0x000fea000383ffff */
.L_x_14:
[----:B------:R-:W-:Y:S01]  /*3d30*/  BSSY B2, `(.L_x_62) ;  /* 0x0000007000027945 */ /* 0x000fe20003800000 */
[----:B------:R-:W-:Y:S01]  /*3d40*/  IMAD.MOV.U32 R44, RZ, RZ, 0x10 ;  /* 0x00000010ff2c7424 */ /* 0x000fe200078e00ff */
[----:B------:R-:W-:Y:S02]  /*3d50*/  MOV R43, 0x1f ;  /* 0x0000001f002b7802 */ /* 0x000fe40000000f00 */
[----:B------:R-:W-:-:S07]  /*3d60*/  MOV R42, 0xffffffff ;  /* 0xffffffff002a7802 */ /* 0x000fce0000000f00 */
[----:B------:R-:W-:Y:S05]  /*3d70*/  WARPSYNC.COLLECTIVE R42, `(.L_x_63) ;  /* 0x000000002a087348 */ /* 0x000fea0003c00000 */
[----:B------:R1:W2:Y:S02]  /*3d80*/  SHFL.BFLY P2, R45, R49, R44, R43 ;  /* 0x0c00002c312d7389 */ /* 0x0002a4000004002b */
[----:B-12---:R-:W-:Y:S05]  /*3d90*/  ENDCOLLECTIVE ;  /* 0x000000000000791b */ /* 0x006fea0003800000 */
.L_x_63:
[----:B------:R-:W-:Y:S05]  /*3da0*/  BSYNC B2 ;  /* 0x0000000000027941 */ /* 0x000fea0003800000 */
.L_x_62:
[----:B------:R-:W-:Y:S01]  /*3db0*/  FADD R27, R45, R49 ;  /* 0x000000312d1b7221 */ /* 0x000fe20000000000 */
[----:B------:R-:W-:Y:S01]  /*3dc0*/  MOV R44, 0x8 ;  /* 0x00000008002c7802 */ /* 0x000fe20000000f00 */
[----:B------:R-:W-:Y:S01]  /*3dd0*/  IMAD.MOV.U32 R42, RZ, RZ, -0x1 ;  /* 0xffffffffff2a7424 */ /* 0x000fe200078e00ff */
[----:B------:R-:W-:Y:S01]  /*3de0*/  MOV R43, 0x1f ;  /* 0x0000001f002b7802 */ /* 0x000fe20000000f00 */
[----:B------:R-:W-:-:S07]  /*3df0*/  IMAD.MOV.U32 R49, RZ, RZ, R27 ;  /* 0x000000ffff317224 */ /* 0x000fce00078e001b */
[----:B------:R-:W-:Y:S05]  /*3e00*/  WARPSYNC.COLLECTIVE R42, `(.L_x_64) ;  /* 0x000000002a087348 */ /* 0x000fea0003c00000 */
[----:B------:R1:W2:Y:S02]  /*3e10*/  SHFL.BFLY P2, R45, R49, R44, R43 ;  /* 0x0c00002c312d7389 */ /* 0x0002a4000004002b */
[----:B-12---:R-:W-:Y:S05]  /*3e20*/  ENDCOLLECTIVE ;  /* 0x000000000000791b */ /* 0x006fea0003800000 */
.L_x_64:
[----:B------:R-:W-:Y:S01]  /*3e30*/  IMAD.MOV.U32 R44, RZ, RZ, 0x4 ;  /* 0x00000004ff2c7424 */ /* 0x000fe200078e00ff */
[----:B------:R-:W-:-:S05]  /*3e40*/  MOV R40, R45 ;  /* 0x0000002d00287202 */ /* 0x000fca0000000f00 */
[----:B------:R-:W-:-:S05]  /*3e50*/  FADD R27, R27, R40 ;  /* 0x000000281b1b7221 */ /* 0x000fca0000000000 */
[----:B------:R-:W-:-:S07]  /*3e60*/  MOV R49, R27 ;  /* 0x0000001b00317202 */ /* 0x000fce0000000f00 */
[----:B------:R-:W-:Y:S05]  /*3e70*/  WARPSYNC.COLLECTIVE R42, `(.L_x_65) ;  /* 0x000000002a087348 */ /* 0x000fea0003c00000 */
[----:B------:R1:W2:Y:S02]  /*3e80*/  SHFL.BFLY P2, R45, R49, R44, R43 ;  /* 0x0c00002c312d7389 */ /* 0x0002a4000004002b */
[----:B-12---:R-:W-:Y:S05]  /*3e90*/  ENDCOLLECTIVE ;  /* 0x000000000000791b */ /* 0x006fea0003800000 */
.L_x_65:
[----:B------:R-:W-:Y:S01]  /*3ea0*/  IMAD.MOV.U32 R44, RZ, RZ, 0x2 ;  /* 0x00000002ff2c7424 */ /* 0x000fe200078e00ff */
[----:B------:R-:W-:-:S05]  /*3eb0*/  MOV R40, R45 ;  /* 0x0000002d00287202 */ /* 0x000fca0000000f00 */
[----:B------:R-:W-:-:S05]  /*3ec0*/  FADD R40, R27, R40 ;  /* 0x000000281b287221 */ /* 0x000fca0000000000 */
[----:B------:R-:W-:-:S07]  /*3ed0*/  MOV R49, R40 ;  /* 0x0000002800317202 */ /* 0x000fce0000000f00 */
[----:B------:R-:W-:Y:S05]  /*3ee0*/  WARPSYNC.COLLECTIVE R42, `(.L_x_66) ;  /* 0x000000002a087348 */ /* 0x000fea0003c00000 */
[----:B------:R1:W2:Y:S02]  /*3ef0*/  SHFL.BFLY P2, R45, R49, R44, R43 ;  /* 0x0c00002c312d7389 */ /* 0x0002a4000004002b */
[----:B-12---:R-:W-:Y:S05]  /*3f00*/  ENDCOLLECTIVE ;  /* 0x000000000000791b */ /* 0x006fea0003800000 */
.L_x_66:
[----:B------:R-:W-:Y:S01]  /*3f10*/  IMAD.MOV.U32 R44, RZ, RZ, 0x1 ;  /* 0x00000001ff2c7424 */ /* 0x000fe200078e00ff */
[----:B------:R-:W-:-:S05]  /*3f20*/  MOV R27, R45 ;  /* 0x0000002d001b7202 */ /* 0x000fca0000000f00 */
[----:B------:R-:W-:-:S05]  /*3f30*/  FADD R40, R40, R27 ;  /* 0x0000001b28287221 */ /* 0x000fca0000000000 */
[----:B------:R-:W-:-:S07]  /*3f40*/  MOV R49, R40 ;  /* 0x0000002800317202 */ /* 0x000fce0000000f00 */
[----:B------:R-:W-:Y:S05]  /*3f50*/  WARPSYNC.COLLECTIVE R42, `(.L_x_67) ;  /* 0x000000002a087348 */ /* 0x000fea0003c00000 */
[----:B------:R1:W2:Y:S02]  /*3f60*/  SHFL.BFLY P2, R45, R49, R44, R43 ;  /* 0x0c00002c312d7389 */ /* 0x0002a4000004002b */
[----:B-12---:R-:W-:Y:S05]  /*3f70*/  ENDCOLLECTIVE ;  /* 0x000000000000791b */ /* 0x006fea0003800000 */
.L_x_67:
[----:B------:R-:W-:Y:S01]  /*3f80*/  MOV R49, R46 ;  /* 0x0000002e00317202 */ /* 0x000fe20000000f00 */
[----:B------:R-:W-:Y:S01]  /*3f90*/  IMAD.MOV.U32 R44, RZ, RZ, 0x10 ;  /* 0x00000010ff2c7424 */ /* 0x000fe200078e00ff */
[----:B------:R-:W-:-:S07]  /*3fa0*/  MOV R27, R45 ;  /* 0x0000002d001b7202 */ /* 0x000fce0000000f00 */
[----:B------:R-:W-:Y:S05]  /*3fb0*/  WARPSYNC.COLLECTIVE R42, `(.L_x_68) ;  /* 0x000000002a087348 */ /* 0x000fea0003c00000 */
[----:B------:R1:W2:Y:S02]  /*3fc0*/  SHFL.BFLY P2, R45, R49, R44, R43 ;  /* 0x0c00002c312d7389 */ /* 0x0002a4000004002b */
[----:B-12---:R-:W-:Y:S05]  /*3fd0*/  ENDCOLLECTIVE ;  /* 0x000000000000791b */ /* 0x006fea0003800000 */
.L_x_68:
[----:B------:R-:W-:Y:S01]  /*3fe0*/  IMAD.MOV.U32 R44, RZ, RZ, 0x8 ;  /* 0x00000008ff2c7424 */ /* 0x000fe200078e00ff */
[----:B------:R-:W-:-:S05]  /*3ff0*/  MOV R47, R45 ;  /* 0x0000002d002f7202 */ /* 0x000fca0000000f00 */
[----:B------:R-:W-:-:S05]  /*4000*/  FADD R12, R47, R46 ;  /* 0x0000002e2f0c7221 */ /* 0x000fca0000000000 */
[----:B------:R-:W-:-:S07]  /*4010*/  MOV R49, R12 ;  /* 0x0000000c00317202 */ /* 0x000fce0000000f00 */
[----:B------:R-:W-:Y:S05]  /*4020*/  WARPSYNC.COLLECTIVE R42, `(.L_x_69) ;  /* 0x000000002a087348 */ /* 0x000fea0003c00000 */
[----:B------:R1:W2:Y:S02]  /*4030*/  SHFL.BFLY P2, R45, R49, R44, R43 ;  /* 0x0c00002c312d7389 */ /* 0x0002a4000004002b */
[----:B-12---:R-:W-:Y:S05]  /*4040*/  ENDCOLLECTIVE ;  /* 0x000000000000791b */ /* 0x006fea0003800000 */
.L_x_69:
[----:B------:R-:W-:Y:S01]  /*4050*/  IMAD.MOV.U32 R44, RZ, RZ, 0x4 ;  /* 0x00000004ff2c7424 */ /* 0x000fe200078e00ff */
[----:B------:R-:W-:-:S05]  /*4060*/  MOV R53, R45 ;  /* 0x0000002d00357202 */ /* 0x000fca0000000f00 */
[----:B------:R-:W-:-:S05]  /*4070*/  FADD R12, R12, R53 ;  /* 0x000000350c0c7221 */ /* 0x000fca0000000000 */
[----:B------:R-:W-:-:S07]  /*4080*/  MOV R49, R12 ;  /* 0x0000000c00317202 */ /* 0x000fce0000000f00 */
[----:B------:R-:W-:Y:S05]  /*4090*/  WARPSYNC.COLLECTIVE R42, `(.L_x_70) ;  /* 0x000000002a087348 */ /* 0x000fea0003c00000 */
[----:B------:R1:W2:Y:S02]  /*40a0*/  SHFL.BFLY P2, R45, R49, R44, R43 ;  /* 0x0c00002c312d7389 */ /* 0x0002a4000004002b */
[----:B-12---:R-:W-:Y:S05]  /*40b0*/  ENDCOLLECTIVE ;  /* 0x000000000000791b */ /* 0x006fea0003800000 */
.L_x_70:
[----:B------:R-:W-:Y:S01]  /*40c0*/  IMAD.MOV.U32 R44, RZ, RZ, 0x2 ;  /* 0x00000002ff2c7424 */ /* 0x000fe200078e00ff */
[----:B------:R-:W-:-:S05]  /*40d0*/  MOV R43, R45 ;  /* 0x0000002d002b7202 */ /* 0x000fca0000000f00 */
[----:B------:R-:W-:Y:S01]  /*40e0*/  FADD R12, R12, R43 ;  /* 0x0000002b0c0c7221 */ /* 0x000fe20000000000 */
[----:B------:R-:W-:-:S04]  /*40f0*/  MOV R43, 0x1f ;  /* 0x0000001f002b7802 */ /* 0x000fc80000000f00 */
[----:B------:R-:W-:-:S07]  /*4100*/  MOV R49, R12 ;  /* 0x0000000c00317202 */ /* 0x000fce0000000f00 */
[----:B------:R-:W-:Y:S05]  /*4110*/  WARPSYNC.COLLECTIVE R42, `(.L_x_71) ;  /* 0x000000002a087348 */ /* 0x000fea0003c00000 */
[----:B------:R1:W2:Y:S02]  /*4120*/  SHFL.BFLY P2, R45, R49, R44, R43 ;  /* 0x0c00002c312d7389 */ /* 0x0002a4000004002b */
[----:B-12---:R-:W-:Y:S05]  /*4130*/  ENDCOLLECTIVE ;  /* 0x000000000000791b */ /* 0x006fea0003800000 */
.L_x_71:
[----:B------:R-:W-:Y:S02]  /*4140*/  MOV R44, 0x1 ;  /* 0x00000001002c7802 */ /* 0x000fe40000000f00 */
[----:B------:R-:W-:-:S05]  /*4150*/  MOV R43, R45 ;  /* 0x0000002d002b7202 */ /* 0x000fca0000000f00 */
[----:B------:R-:W-:Y:S01]  /*4160*/  FADD R12, R12, R43 ;  /* 0x0000002b0c0c7221 */ /* 0x000fe20000000000 */
[----:B------:R-:W-:-:S03]  /*4170*/  MOV R43, 0x1f ;  /* 0x0000001f002b7802 */ /* 0x000fc60000000f00 */
[----:B------:R-:W-:-:S07]  /*4180*/  IMAD.MOV.U32 R49, RZ, RZ, R12 ;  /* 0x000000ffff317224 */ /* 0x000fce00078e000c */
[----:B------:R-:W-:Y:S05]  /*4190*/  WARPSYNC.COLLECTIVE R42, `(.L_x_72) ;  /* 0x000000002a087348 */ /* 0x000fea0003c00000 */
[----:B------:R1:W2:Y:S02]  /*41a0*/  SHFL.BFLY P2, R45, R49, R44, R43 ;  /* 0x0c00002c312d7389 */ /* 0x0002a4000004002b */
[----:B-12---:R-:W-:Y:S05]  /*41b0*/  ENDCOLLECTIVE ;  /* 0x000000000000791b */ /* 0x006fea0003800000 */
.L_x_72:
[----:B------:R-:W-:Y:S02]  /*41c0*/  MOV R49, R13 ;  /* 0x0000000d00317202 */ /* 0x000fe40000000f00 */
[----:B------:R-:W-:Y:S01]  /*41d0*/  MOV R44, 0x10 ;  /* 0x00000010002c7802 */ /* 0x000fe20000000f00 */
[----:B------:R-:W-:-:S04]  /*41e0*/  IMAD.MOV.U32 R43, RZ, RZ, R45 ;  /* 0x000000ffff2b7224 */ /* 0x000fc800078e002d */
[----:B------:R-:W-:Y:S01]  /*41f0*/  FADD R12, R12, R43 ;  /* 0x0000002b0c0c7221 */ /* 0x000fe20000000000 */
[----:B------:R-:W-:-:S07]  /*4200*/  IMAD.MOV.U32 R43, RZ, RZ, 0x1f ;  /* 0x0000001fff2b7424 */ /* 0x000fce00078e00ff */
[----:B------:R-:W-:Y:S05]  /*4210*/  WARPSYNC.COLLECTIVE R42, `(.L_x_73) ;  /* 0x000000002a087348 */ /* 0x000fea0003c00000 */
[----:B------:R1:W2:Y:S02]  /*4220*/  SHFL.BFLY P2, R45, R49, R44, R43 ;  /* 0x0c00002c312d7389 */ /* 0x0002a4000004002b */
[----:B-12---:R-:W-:Y:S05]  /*4230*/  ENDCOLLECTIVE ;  /* 0x000000000000791b */ /* 0x006fea0003800000 */
.L_x_73:
        /* <DEDUP_REMOVED lines=8> */
.L_x_74:
[----:B------:R-:W-:Y:S02]  /*42c0*/  MOV R44, 0x4 ;  /* 0x00000004002c7802 */ /* 0x000fe40000000f00 */
[----:B------:R-:W-:-:S05]  /*42d0*/  MOV R50, R45 ;  /* 0x0000002d00327202 */ /* 0x000fca0000000f00 */
[----:B------:R-:W-:-:S04]  /*42e0*/  FADD R13, R13, R50 ;  /* 0x000000320d0d7221 */ /* 0x000fc80000000000 */
[----:B------:R-:W-:-:S07]  /*42f0*/  IMAD.MOV.U32 R49, RZ, RZ, R13 ;  /* 0x000000ffff317224 */ /* 0x000fce00078e000d */
[----:B------:R-:W-:Y:S05]  /*4300*/  WARPSYNC.COLLECTIVE R42, `(.L_x_75) ;  /* 0x000000002a087348 */ /* 0x000fea0003c00000 */
[----:B------:R1:W2:Y:S02]  /*4310*/  SHFL.BFLY P2, R45, R49, R44, R43 ;  /* 0x0c00002c312d7389 */ /* 0x0002a4000004002b */
[----:B-12---:R-:W-:Y:S05]  /*4320*/  ENDCOLLECTIVE ;  /* 0x000000000000791b */ /* 0x006fea0003800000 */
.L_x_75:
[----:B------:R-:W-:Y:S02]  /*4330*/  MOV R44, 0x2 ;  /* 0x00000002002c7802 */ /* 0x000fe40000000f00 */
[----:B------:R-:W-:-:S05]  /*4340*/  MOV R53, R45 ;  /* 0x0000002d00357202 */ /* 0x000fca0000000f00 */
[----:B------:R-:W-:-:S04]  /*4350*/  FADD R13, R13, R53 ;  /* 0x000000350d0d7221 */ /* 0x000fc80000000000 */
[----:B------:R-:W-:-:S07]  /*4360*/  IMAD.MOV.U32 R49, RZ, RZ, R13 ;  /* 0x000000ffff317224 */ /* 0x000fce00078e000d */
[----:B------:R-:W-:Y:S05]  /*4370*/  WARPSYNC.COLLECTIVE R42, `(.L_x_76) ;  /* 0x000000002a087348 */ /* 0x000fea0003c00000 */
[----:B------:R1:W2:Y:S02]  /*4380*/  SHFL.BFLY P2, R45, R49, R44, R43 ;  /* 0x0c00002c312d7389 */ /* 0x0002a4000004002b */
[----:B-12---:R-:W-:Y:S05]  /*4390*/  ENDCOLLECTIVE ;  /* 0x000000000000791b */ /* 0x006fea0003800000 */
.L_x_76:
[----:B------:R-:W-:Y:S02]  /*43a0*/  MOV R44, 0x1 ;  /* 0x00000001002c7802 */ /* 0x000fe40000000f00 */
[----:B------:R-:W-:-:S05]  /*43b0*/  MOV R51, R45 ;  /* 0x0000002d00337202 */ /* 0x000fca0000000f00 */
[----:B------:R-:W-:-:S04]  /*43c0*/  FADD R13, R13, R51 ;  /* 0x000000330d0d7221 */ /* 0x000fc80000000000 */
[----:B------:R-:W-:-:S07]  /*43d0*/  IMAD.MOV.U32 R49, RZ, RZ, R13 ;  /* 0x000000ffff317224 */ /* 0x000fce00078e000d */
[----:B------:R-:W-:Y:S05]  /*43e0*/  WARPSYNC.COLLECTIVE R42, `(.L_x_77) ;  /* 0x000000002a087348 */ /* 0x000fea0003c00000 */
[----:B------:R1:W2:Y:S02]  /*43f0*/  SHFL.BFLY P2, R45, R49, R44, R43 ;  /* 0x0c00002c312d7389 */ /* 0x0002a4000004002b */
[----:B-12---:R-:W-:Y:S05]  /*4400*/  ENDCOLLECTIVE ;  /* 0x000000000000791b */ /* 0x006fea0003800000 */
.L_x_77:
[----:B------:R-:W-:Y:S01]  /*4410*/  IMAD.MOV.U32 R49, RZ, RZ, R14 ;  /* 0x000000ffff317224 */ /* 0x000fe200078e000e */
[----:B------:R-:W-:Y:S02]  /*4420*/  MOV R44, 0x10 ;  /* 0x00000010002c7802 */ /* 0x000fe40000000f00 */
[----:B------:R-:W-:-:S07]  /*4430*/  MOV R53, R45 ;  /* 0x0000002d00357202 */ /* 0x000fce0000000f00 */
[----:B------:R-:W-:Y:S05]  /*4440*/  WARPSYNC.COLLECTIVE R42, `(.L_x_78) ;  /* 0x000000002a087348 */ /* 0x000fea0003c00000 */
[----:B------:R1:W2:Y:S02]  /*4450*/  SHFL.BFLY P2, R45, R49, R44, R43 ;  /* 0x0c00002c312d7389 */ /* 0x0002a4000004002b */
[----:B-12---:R-:W-:Y:S05]  /*4460*/  ENDCOLLECTIVE ;  /* 0x000000000000791b */ /* 0x006fea0003800000 */
.L_x_78:
[----:B------:R-:W-:Y:S01]  /*4470*/  FADD R13, R13, R53 ;  /* 0x000000350d0d7221 */ /* 0x000fe20000000000 */
        /* <DEDUP_REMOVED lines=8> */
.L_x_79:
[----:B------:R-:W-:Y:S01]  /*4500*/  MOV R44, 0x4 ;  /* 0x00000004002c7802 */ /* 0x000fe20000000f00 */
[----:B------:R-:W-:-:S04]  /*4510*/  IMAD.MOV.U32 R49, RZ, RZ, R45 ;  /* 0x000000ffff317224 */ /* 0x000fc800078e002d */
[----:B------:R-:W-:-:S05]  /*4520*/  FADD R14, R14, R49 ;  /* 0x000000310e0e7221 */ /* 0x000fca0000000000 */
[----:B------:R-:W-:-:S07]  /*4530*/  MOV R49, R14 ;  /* 0x0000000e00317202 */ /* 0x000fce0000000f00 */
[----:B------:R-:W-:Y:S05]  /*4540*/  WARPSYNC.COLLECTIVE R42, `(.L_x_80) ;  /* 0x000000002a087348 */ /* 0x000fea0003c00000 */
[----:B------:R1:W2:Y:S02]  /*4550*/  SHFL.BFLY P2, R45, R49, R44, R43 ;  /* 0x0c00002c312d7389 */ /* 0x0002a4000004002b */
[----:B-12---:R-:W-:Y:S05]  /*4560*/  ENDCOLLECTIVE ;  /* 0x000000000000791b */ /* 0x006fea0003800000 */
.L_x_80:
[----:B------:R-:W-:Y:S01]  /*4570*/  MOV R44, 0x2 ;  /* 0x00000002002c7802 */ /* 0x000fe20000000f00 */
[----:B------:R-:W-:-:S04]  /*4580*/  IMAD.MOV.U32 R51, RZ, RZ, R45 ;  /* 0x000000ffff337224 */ /* 0x000fc800078e002d */
[----:B------:R-:W-:-:S05]  /*4590*/  FADD R14, R14, R51 ;  /* 0x000000330e0e7221 */ /* 0x000fca0000000000 */
[----:B------:R-:W-:-:S07]  /*45a0*/  MOV R49, R14 ;  /* 0x0000000e00317202 */ /* 0x000fce0000000f00 */
[----:B------:R-:W-:Y:S05]  /*45b0*/  WARPSYNC.COLLECTIVE R42, `(.L_x_81) ;  /* 0x000000002a087348 */ /* 0x000fea0003c00000 */
[----:B------:R1:W2:Y:S02]  /*45c0*/  SHFL.BFLY P2, R45, R49, R44, R43 ;  /* 0x0c00002c312d7389 */ /* 0x0002a4000004002b */
[----:B-12---:R-:W-:Y:S05]  /*45d0*/  ENDCOLLECTIVE ;  /* 0x000000000000791b */ /* 0x006fea0003800000 */
.L_x_81:
[----:B------:R-:W-:Y:S01]  /*45e0*/  MOV R44, 0x1 ;  /* 0x00000001002c7802 */ /* 0x000fe20000000f00 */
[----:B------:R-:W-:-:S04]  /*45f0*/  IMAD.MOV.U32 R53, RZ, RZ, R45 ;  /* 0x000000ffff357224 */ /* 0x000fc800078e002d */
[----:B------:R-:W-:-:S05]  /*4600*/  FADD R14, R14, R53 ;  /* 0x000000350e0e7221 */ /* 0x000fca0000000000 */
[----:B------:R-:W-:-:S07]  /*4610*/  MOV R49, R14 ;  /* 0x0000000e00317202 */ /* 0x000fce0000000f00 */
[----:B------:R-:W-:Y:S05]  /*4620*/  WARPSYNC.COLLECTIVE R42, `(.L_x_82) ;  /* 0x000000002a087348 */ /* 0x000fea0003c00000 */
[----:B------:R1:W2:Y:S02]  /*4630*/  SHFL.BFLY P2, R45, R49, R44, R43 ;  /* 0x0c00002c312d7389 */ /* 0x0002a4000004002b */
[----:B-12---:R-:W-:Y:S05]  /*4640*/  ENDCOLLECTIVE ;  /* 0x000000000000791b */ /* 0x006fea0003800000 */
.L_x_82:
[----:B------:R-:W-:Y:S02]  /*4650*/  MOV R49, R15 ;  /* 0x0000000f00317202 */ /* 0x000fe40000000f00 */
[----:B------:R-:W-:Y:S01]  /*4660*/  MOV R44, 0x10 ;  /* 0x00000010002c7802 */ /* 0x000fe20000000f00 */
[----:B------:R-:W-:-:S07]  /*4670*/  IMAD.MOV.U32 R51, RZ, RZ, R45 ;  /* 0x000000ffff337224 */ /* 0x000fce00078e002d */
[----:B------:R-:W-:Y:S05]  /*4680*/  WARPSYNC.COLLECTIVE R42, `(.L_x_83) ;  /* 0x000000002a087348 */ /* 0x000fea0003c00000 */
[----:B------:R1:W2:Y:S02]  /*4690*/  SHFL.BFLY P2, R45, R49, R44, R43 ;  /* 0x0c00002c312d7389 */ /* 0x0002a4000004002b */
[----:B-12---:R-:W-:Y:S05]  /*46a0*/  ENDCOLLECTIVE ;  /* 0x000000000000791b */ /* 0x006fea0003800000 */
.L_x_83:
[----:B------:R-:W-:Y:S01]  /*46b0*/  FADD R14, R14, R51 ;  /* 0x000000330e0e7221 */ /* 0x000fe20000000000 */
[----:B------:R-:W-:Y:S01]  /*46c0*/  MOV R44, 0x8 ;  /* 0x00000008002c7802 */ /* 0x000fe20000000f00 */
[----:B------:R-:W-:-:S04]  /*46d0*/  IMAD.MOV.U32 R52, RZ, RZ, R45 ;  /* 0x000000ffff347224 */ /* 0x000fc800078e002d */
[----:B------:R-:W-:-:S05]  /*46e0*/  FADD R15, R52, R15 ;  /* 0x0000000f340f7221 */ /* 0x000fca0000000000 */
[----:B------:R-:W-:-:S07]  /*46f0*/  MOV R49, R15 ;  /* 0x0000000f00317202 */ /* 0x000fce0000000f00 */
[----:B------:R-:W-:Y:S05]  /*4700*/  WARPSYNC.COLLECTIVE R42, `(.L_x_84) ;  /* 0x000000002a087348 */ /* 0x000fea0003c00000 */
[----:B------:R1:W2:Y:S02]  /*4710*/  SHFL.BFLY P2, R45, R49, R44, R43 ;  /* 0x0c00002c312d7389 */ /* 0x0002a4000004002b */
[----:B-12---:R-:W-:Y:S05]  /*4720*/  ENDCOLLECTIVE ;  /* 0x000000000000791b */ /* 0x006fea0003800000 */
.L_x_84:
[----:B------:R-:W-:Y:S01]  /*4730*/  MOV R44, 0x4 ;  /* 0x00000004002c7802 */ /* 0x000fe20000000f00 */
[----:B------:R-:W-:-:S04]  /*4740*/  IMAD.MOV.U32 R46, RZ, RZ, R45 ;  /* 0x000000ffff2e7224 */ /* 0x000fc800078e002d */
[----:B------:R-:W-:-:S05]  /*4750*/  FADD R15, R15, R46 ;  /* 0x0000002e0f0f7221 */ /* 0x000fca0000000000 */
[----:B------:R-:W-:-:S07]  /*4760*/  MOV R49, R15 ;  /* 0x0000000f00317202 */ /* 0x000fce0000000f00 */
[----:B------:R-:W-:Y:S05]  /*4770*/  WARPSYNC.COLLECTIVE R42, `(.L_x_85) ;  /* 0x000000002a087348 */ /* 0x000fea0003c00000 */
[----:B------:R1:W2:Y:S02]  /*4780*/  SHFL.BFLY P2, R45, R49, R44, R43 ;  /* 0x0c00002c312d7389 */ /* 0x0002a4000004002b */
[----:B-12---:R-:W-:Y:S05]  /*4790*/  ENDCOLLECTIVE ;  /* 0x000000000000791b */ /* 0x006fea0003800000 */
.L_x_85:
[----:B------:R-:W-:Y:S01]  /*47a0*/  MOV R44, 0x2 ;  /* 0x00000002002c7802 */ /* 0x000fe20000000f00 */
[----:B------:R-:W-:-:S04]  /*47b0*/  IMAD.MOV.U32 R52, RZ, RZ, R45 ;  /* 0x000000ffff347224 */ /* 0x000fc800078e002d */
[----:B------:R-:W-:-:S05]  /*47c0*/  FADD R15, R15, R52 ;  /* 0x000000340f0f7221 */ /* 0x000fca0000000000 */
[----:B------:R-:W-:-:S07]  /*47d0*/  MOV R49, R15 ;  /* 0x0000000f00317202 */ /* 0x000fce0000000f00 */
[----:B------:R-:W-:Y:S05]  /*47e0*/  WARPSYNC.COLLECTIVE R42, `(.L_x_86) ;  /* 0x000000002a087348 */ /* 0x000fea0003c00000 */
[----:B------:R1:W2:Y:S02]  /*47f0*/  SHFL.BFLY P2, R45, R49, R44, R43 ;  /* 0x0c00002c312d7389 */ /* 0x0002a4000004002b */
[----:B-12---:R-:W-:Y:S05]  /*4800*/  ENDCOLLECTIVE ;  /* 0x000000000000791b */ /* 0x006fea0003800000 */
.L_x_86:
[----:B------:R-:W-:Y:S01]  /*4810*/  MOV R44, 0x1 ;  /* 0x00000001002c7802 */ /* 0x000fe20000000f00 */
[----:B------:R-:W-:-:S04]  /*4820*/  IMAD.MOV.U32 R42, RZ, RZ, R45 ;  /* 0x000000ffff2a7224 */ /* 0x000fc800078e002d */
[----:B------:R-:W-:Y:S01]  /*4830*/  FADD R15, R15, R42 ;  /* 0x0000002a0f0f7221 */ /* 0x000fe20000000000 */
[----:B------:R-:W-:-:S04]  /*4840*/  IMAD.MOV.U32 R42, RZ, RZ, -0x1 ;  /* 0xffffffffff2a7424 */ /* 0x000fc800078e00ff */
[----:B------:R-:W-:-:S07]  /*4850*/  MOV R49, R15 ;  /* 0x0000000f00317202 */ /* 0x000fce0000000f00 */
[----:B------:R-:W-:Y:S05]  /*4860*/  WARPSYNC.COLLECTIVE R42, `(.L_x_87) ;  /* 0x000000002a087348 */ /* 0x000fea0003c00000 */
[----:B------:R1:W2:Y:S02]  /*4870*/  SHFL.BFLY P2, R45, R49, R44, R43 ;  /* 0x0c00002c312d7389 */ /* 0x0002a4000004002b */
[----:B-12---:R-:W-:Y:S05]  /*4880*/  ENDCOLLECTIVE ;  /* 0x000000000000791b */ /* 0x006fea0003800000 */
.L_x_87:
[----:B------:R-:W-:Y:S01]  /*4890*/  MOV R49, R16 ;  /* 0x0000001000317202 */ /* 0x000fe20000000f00 */
[----:B------:R-:W-:Y:S01]  /*48a0*/  IMAD.MOV.U32 R44, RZ, RZ, 0x10 ;  /* 0x00000010ff2c7424 */ /* 0x000fe200078e00ff */
[----:B------:R-:W-:-:S07]  /*48b0*/  MOV R52, R45 ;  /* 0x0000002d00347202 */ /* 0x000fce0000000f00 */
[----:B------:R-:W-:Y:S05]  /*48c0*/  WARPSYNC.COLLECTIVE R42, `(.L_x_88) ;  /* 0x000000002a087348 */ /* 0x000fea0003c00000 */
[----:B------:R1:W2:Y:S02]  /*48d0*/  SHFL.BFLY P2, R45, R49, R44, R43 ;  /* 0x0c00002c312d7389 */ /* 0x0002a4000004002b */
[----:B-12---:R-:W-:Y:S05]  /*48e0*/  ENDCOLLECTIVE ;  /* 0x000000000000791b */ /* 0x006fea0003800000 */
.L_x_88:
[----:B------:R-:W-:Y:S01]  /*48f0*/  FADD R15, R15, R52 ;  /* 0x000000340f0f7221 */ /* 0x000fe20000000000 */
[----:B------:R-:W-:Y:S01]  /*4900*/  IMAD.MOV.U32 R44, RZ, RZ, 0x8 ;  /* 0x00000008ff2c7424 */ /* 0x000fe200078e00ff */
[----:B------:R-:W-:-:S05]  /*4910*/  MOV R53, R45 ;  /* 0x0000002d00357202 */ /* 0x000fca0000000f00 */
[----:B------:R-:W-:-:S05]  /*4920*/  FADD R16, R53, R16 ;  /* 0x0000001035107221 */ /* 0x000fca0000000000 */
[----:B------:R-:W-:-:S07]  /*4930*/  MOV R49, R16 ;  /* 0x0000001000317202 */ /* 0x000fce0000000f00 */
[----:B------:R-:W-:Y:S05]  /*4940*/  WARPSYNC.COLLECTIVE R42, `(.L_x_89) ;  /* 0x000000002a087348 */ /* 0x000fea0003c00000 */
[----:B------:R1:W2:Y:S02]  /*4950*/  SHFL.BFLY P2, R45, R49, R44, R43 ;  /* 0x0c00002c312d7389 */ /* 0x0002a4000004002b */
[----:B-12---:R-:W-:Y:S05]  /*4960*/  ENDCOLLECTIVE ;  /* 0x000000000000791b */ /* 0x006fea0003800000 */
.L_x_89:
[----:B------:R-:W-:Y:S01]  /*4970*/  MOV R44, 0x4 ;  /* 0x00000004002c7802 */ /* 0x000fe20000000f00 */
[----:B------:R-:W-:-:S05]  /*4980*/  FADD R16, R16, R45 ;  /* 0x0000002d10107221 */ /* 0x000fca0000000000 */
[----:B------:R-:W-:-:S07]  /*4990*/  MOV R49, R16 ;  /* 0x0000001000317202 */ /* 0x000fce0000000f00 */
[----:B------:R-:W-:Y:S05]  /*49a0*/  WARPSYNC.COLLECTIVE R42, `(.L_x_90) ;  /* 0x000000002a087348 */ /* 0x000fea0003c00000 */
[----:B------:R1:W2:Y:S02]  /*49b0*/  SHFL.BFLY P2, R45, R49, R44, R43 ;  /* 0x0c00002c312d7389 */ /* 0x0002a4000004002b */
[----:B-12---:R-:W-:Y:S05]  /*49c0*/  ENDCOLLECTIVE ;  /* 0x000000000000791b */ /* 0x006fea0003800000 */
.L_x_90:
[----:B------:R-:W-:Y:S01]  /*49d0*/  MOV R44, 0x2 ;  /* 0x00000002002c7802 */ /* 0x000fe20000000f00 */
[----:B------:R-:W-:-:S04]  /*49e0*/  IMAD.MOV.U32 R49, RZ, RZ, R45 ;  /* 0x000000ffff317224 */ /* 0x000fc800078e002d */
[----:B------:R-:W-:-:S05]  /*49f0*/  FADD R16, R16, R49 ;  /* 0x0000003110107221 */ /* 0x000fca0000000000 */
[----:B------:R-:W-:-:S07]  /*4a00*/  MOV R49, R16 ;  /* 0x0000001000317202 */ /* 0x000fce0000000f00 */
[----:B------:R-:W-:Y:S05]  /*4a10*/  WARPSYNC.COLLECTIVE R42, `(.L_x_91) ;  /* 0x000000002a087348 */ /* 0x000fea0003c00000 */
[----:B------:R1:W2:Y:S02]  /*4a20*/  SHFL.BFLY P2, R45, R49, R44, R43 ;  /* 0x0c00002c312d7389 */ /* 0x0002a4000004002b */
[----:B-12---:R-:W-:Y:S05]  /*4a30*/  ENDCOLLECTIVE ;  /* 0x000000000000791b */ /* 0x006fea0003800000 */
.L_x_91:
[----:B------:R-:W-:Y:S01]  /*4a40*/  MOV R44, 0x1 ;  /* 0x00000001002c7802 */ /* 0x000fe20000000f00 */
[----:B------:R-:W-:-:S04]  /*4a50*/  IMAD.MOV.U32 R49, RZ, RZ, R45 ;  /* 0x000000ffff317224 */ /* 0x000fc800078e002d */
[----:B------:R-:W-:-:S05]  /*4a60*/  FADD R16, R16, R49 ;  /* 0x0000003110107221 */ /* 0x000fca0000000000 */
[----:B------:R-:W-:-:S07]  /*4a70*/  MOV R49, R16 ;  /* 0x0000001000317202 */ /* 0x000fce0000000f00 */
[----:B------:R-:W-:Y:S05]  /*4a80*/  WARPSYNC.COLLECTIVE R42, `(.L_x_92) ;  /* 0x000000002a087348 */ /* 0x000fea0003c00000 */
[----:B------:R1:W2:Y:S02]  /*4a90*/  SHFL.BFLY P2, R45, R49, R44, R43 ;  /* 0x0c00002c312d7389 */ /* 0x0002a4000004002b */
[----:B-12---:R-:W-:Y:S05]  /*4aa0*/  ENDCOLLECTIVE ;  /* 0x000000000000791b */ /* 0x006fea0003800000 */
.L_x_92:
[----:B------:R-:W-:Y:S01]  /*4ab0*/  MOV R44, 0x10 ;  /* 0x00000010002c7802 */ /* 0x000fe20000000f00 */
[----:B------:R-:W-:-:S04]  /*4ac0*/  IMAD.MOV.U32 R49, RZ, RZ, R45 ;  /* 0x000000ffff317224 */ /* 0x000fc800078e002d */
[----:B------:R-:W-:Y:S01]  /*4ad0*/  FADD R16, R16, R49 ;  /* 0x0000003110107221 */ /* 0x000fe20000000000 */
[----:B------:R-:W-:-:S07]  /*4ae0*/  MOV R49, R17 ;  /* 0x0000001100317202 */ /* 0x000fce0000000f00 */
[----:B------:R-:W-:Y:S05]  /*4af0*/  WARPSYNC.COLLECTIVE R42, `(.L_x_93) ;  /* 0x000000002a087348 */ /* 0x000fea0003c00000 */
[----:B------:R1:W2:Y:S02]  /*4b00*/  SHFL.BFLY P2, R45, R49, R44, R43 ;  /* 0x0c00002c312d7389 */ /* 0x0002a4000004002b */
[----:B-12---:R-:W-:Y:S05]  /*4b10*/  ENDCOLLECTIVE ;  /* 0x000000000000791b */ /* 0x006fea0003800000 */
.L_x_93:
[----:B------:R-:W-:Y:S01]  /*4b20*/  MOV R44, 0x8 ;  /* 0x00000008002c7802 */ /* 0x000fe20000000f00 */
[----:B------:R-:W-:-:S04]  /*4b30*/  IMAD.MOV.U32 R50, RZ, RZ, R45 ;  /* 0x000000ffff327224 */ /* 0x000fc800078e002d */
[----:B------:R-:W-:-:S05]  /*4b40*/  FADD R17, R50, R17 ;  /* 0x0000001132117221 */ /* 0x000fca0000000000 */
[----:B------:R-:W-:-:S07]  /*4b50*/  MOV R49, R17 ;  /* 0x0000001100317202 */ /* 0x000fce0000000f00 */
[----:B------:R-:W-:Y:S05]  /*4b60*/  WARPSYNC.COLLECTIVE R42, `(.L_x_94) ;  /* 0x000000002a087348 */ /* 0x000fea0003c00000 */
[----:B------:R1:W2:Y:S02]  /*4b70*/  SHFL.BFLY P2, R45, R49, R44, R43 ;  /* 0x0c00002c312d7389 */ /* 0x0002a4000004002b */
[----:B-12---:R-:W-:Y:S05]  /*4b80*/  ENDCOLLECTIVE ;  /* 0x000000000000791b */ /* 0x006fea0003800000 */
.L_x_94:
        /* <DEDUP_REMOVED lines=8> */
.L_x_95:
[----:B------:R-:W-:Y:S01]  /*4c10*/  IMAD.MOV.U32 R44, RZ, RZ, 0x2 ;  /* 0x00000002ff2c7424 */ /* 0x000fe200078e00ff */
[----:B------:R-:W-:-:S05]  /*4c20*/  MOV R48, R45 ;  /* 0x0000002d00307202 */ /* 0x000fca0000000f00 */
[----:B------:R-:W-:-:S05]  /*4c30*/  FADD R17, R17, R48 ;  /* 0x0000003011117221 */ /* 0x000fca0000000000 */
[----:B------:R-:W-:-:S07]  /*4c40*/  MOV R49, R17 ;  /* 0x0000001100317202 */ /* 0x000fce0000000f00 */
[----:B------:R-:W-:Y:S05]  /*4c50*/  WARPSYNC.COLLECTIVE R42, `(.L_x_96) ;  /* 0x000000002a087348 */ /* 0x000fea0003c00000 */
[----:B------:R1:W2:Y:S02]  /*4c60*/  SHFL.BFLY P2, R45, R49, R44, R43 ;  /* 0x0c00002c312d7389 */ /* 0x0002a4000004002b */
[----:B-12---:R-:W-:Y:S05]  /*4c70*/  ENDCOLLECTIVE ;  /* 0x000000000000791b */ /* 0x006fea0003800000 */
.L_x_96:
[----:B------:R-:W-:Y:S01]  /*4c80*/  IMAD.MOV.U32 R44, RZ, RZ, 0x1 ;  /* 0x00000001ff2c7424 */ /* 0x000fe200078e00ff */
[----:B------:R-:W-:-:S05]  /*4c90*/  MOV R48, R45 ;  /* 0x0000002d00307202 */ /* 0x000fca0000000f00 */
[----:B------:R-:W-:-:S05]  /*4ca0*/  FADD R17, R17, R48 ;  /* 0x0000003011117221 */ /* 0x000fca0000000000 */
[----:B------:R-:W-:-:S07]  /*4cb0*/  MOV R49, R17 ;  /* 0x0000001100317202 */ /* 0x000fce0000000f00 */
[----:B------:R-:W-:Y:S05]  /*4cc0*/  WARPSYNC.COLLECTIVE R42, `(.L_x_97) ;  /* 0x000000002a087348 */ /* 0x000fea0003c00000 */
[----:B------:R1:W2:Y:S02]  /*4cd0*/  SHFL.BFLY P2, R45, R49, R44, R43 ;  /* 0x0c00002c312d7389 */ /* 0x0002a4000004002b */
[----:B-12---:R-:W-:Y:S05]  /*4ce0*/  ENDCOLLECTIVE ;  /* 0x000000000000791b */ /* 0x006fea0003800000 */
.L_x_97:
[----:B------:R-:W-:Y:S01]  /*4cf0*/  MOV R49, R18 ;  /* 0x0000001200317202 */ /* 0x000fe20000000f00 */
[----:B------:R-:W-:Y:S01]  /*4d00*/  IMAD.MOV.U32 R44, RZ, RZ, 0x10 ;  /* 0x00000010ff2c7424 */ /* 0x000fe200078e00ff */
[----:B------:R-:W-:-:S07]  /*4d10*/  MOV R50, R45 ;  /* 0x0000002d00327202 */ /* 0x000fce0000000f00 */
[----:B------:R-:W-:Y:S05]  /*4d20*/  WARPSYNC.COLLECTIVE R42, `(.L_x_98) ;  /* 0x000000002a087348 */ /* 0x000fea0003c00000 */
[----:B------:R1:W2:Y:S02]  /*4d30*/  SHFL.BFLY P2, R45, R49, R44, R43 ;  /* 0x0c00002c312d7389 */ /* 0x0002a4000004002b */
[----:B-12---:R-:W-:Y:S05]  /*4d40*/  ENDCOLLECTIVE ;  /* 0x000000000000791b */ /* 0x006fea0003800000 */
.L_x_98:
        /* <DEDUP_REMOVED lines=8> */
.L_x_99:
[----:B------:R-:W-:Y:S01]  /*4dd0*/  IMAD.MOV.U32 R44, RZ, RZ, 0x4 ;  /* 0x00000004ff2c7424 */ /* 0x000fe200078e00ff */
[----:B------:R-:W-:-:S05]  /*4de0*/  MOV R53, R45 ;  /* 0x0000002d00357202 */ /* 0x000fca0000000f00 */
[----:B------:R-:W-:-:S05]  /*4df0*/  FADD R18, R18, R53 ;  /* 0x0000003512127221 */ /* 0x000fca0000000000 */
[----:B------:R-:W-:-:S07]  /*4e00*/  MOV R49, R18 ;  /* 0x0000001200317202 */ /* 0x000fce0000000f00 */
[----:B------:R-:W-:Y:S05]  /*4e10*/  WARPSYNC.COLLECTIVE R42, `(.L_x_100) ;  /* 0x000000002a087348 */ /* 0x000fea0003c00000 */
[----:B------:R1:W2:Y:S02]  /*4e20*/  SHFL.BFLY P2, R45, R49, R44, R43 ;  /* 0x0c00002c312d7389 */ /* 0x0002a4000004002b */
[----:B-12---:R-:W-:Y:S05]  /*4e30*/  ENDCOLLECTIVE ;  /* 0x000000000000791b */ /* 0x006fea0003800000 */
.L_x_100:
[----:B------:R-:W-:Y:S01]  /*4e40*/  IMAD.MOV.U32 R44, RZ, RZ, 0x2 ;  /* 0x00000002ff2c7424 */ /* 0x000fe200078e00ff */
[----:B------:R-:W-:-:S05]  /*4e50*/  MOV R47, R45 ;  /* 0x0000002d002f7202 */ /* 0x000fca0000000f00 */
[----:B------:R-:W-:-:S05]  /*4e60*/  FADD R18, R18, R47 ;  /* 0x0000002f12127221 */ /* 0x000fca0000000000 */
[----:B------:R-:W-:-:S07]  /*4e70*/  MOV R49, R18 ;  /* 0x0000001200317202 */ /* 0x000fce0000000f00 */
[----:B------:R-:W-:Y:S05]  /*4e80*/  WARPSYNC.COLLECTIVE R42, `(.L_x_101) ;  /* 0x000000002a087348 */ /* 0x000fea0003c00000 */
[----:B------:R1:W2:Y:S02]  /*4e90*/  SHFL.BFLY P2, R45, R49, R44, R43 ;  /* 0x0c00002c312d7389 */ /* 0x0002a4000004002b */
[----:B-12---:R-:W-:Y:S05]  /*4ea0*/  ENDCOLLECTIVE ;  /* 0x000000000000791b */ /* 0x006fea0003800000 */
.L_x_101:
[----:B------:R-:W-:Y:S01]  /*4eb0*/  IMAD.MOV.U32 R44, RZ, RZ, 0x1 ;  /* 0x00000001ff2c7424 */ /* 0x000fe200078e00ff */
[----:B------:R-:W-:-:S05]  /*4ec0*/  MOV R47, R45 ;  /* 0x0000002d002f7202 */ /* 0x000fca0000000f00 */
[----:B------:R-:W-:-:S05]  /*4ed0*/  FADD R18, R18, R47 ;  /* 0x0000002f12127221 */ /* 0x000fca0000000000 */
[----:B------:R-:W-:-:S07]  /*4ee0*/  MOV R49, R18 ;  /* 0x0000001200317202 */ /* 0x000fce0000000f00 */
[----:B------:R-:W-:Y:S05]  /*4ef0*/  WARPSYNC.COLLECTIVE R42, `(.L_x_102) ;  /* 0x000000002a087348 */ /* 0x000fea0003c00000 */
[----:B------:R1:W2:Y:S02]  /*4f00*/  SHFL.BFLY P2, R45, R49, R44, R43 ;  /* 0x0c00002c312d7389 */ /* 0x0002a4000004002b */
[----:B-12---:R-:W-:Y:S05]  /*4f10*/  ENDCOLLECTIVE ;  /* 0x000000000000791b */ /* 0x006fea0003800000 */
.L_x_102:
[----:B------:R-:W-:Y:S02]  /*4f20*/  MOV R49, R19 ;  /* 0x0000001300317202 */ /* 0x000fe40000000f00 */
[----:B------:R-:W-:Y:S01]  /*4f30*/  MOV R44, 0x10 ;  /* 0x00000010002c7802 */ /* 0x000fe20000000f00 */
[----:B------:R-:W-:-:S07]  /*4f40*/  FADD R18, R18, R45 ;  /* 0x0000002d12127221 */ /* 0x000fce0000000000 */
[----:B------:R-:W-:Y:S05]  /*4f50*/  WARPSYNC.COLLECTIVE R42, `(.L_x_103) ;  /* 0x000000002a087348 */ /* 0x000fea0003c00000 */
[----:B------:R1:W2:Y:S02]  /*4f60*/  SHFL.BFLY P2, R45, R49, R44, R43 ;  /* 0x0c00002c312d7389 */ /* 0x0002a4000004002b */
[----:B-12---:R-:W-:Y:S05]  /*4f70*/  ENDCOLLECTIVE ;  /* 0x000000000000791b */ /* 0x006fea0003800000 */
.L_x_103:
[----:B------:R-:W-:Y:S01]  /*4f80*/  MOV R44, 0x8 ;  /* 0x00000008002c7802 */ /* 0x000fe20000000f00 */
[----:B------:R-:W-:-:S04]  /*4f90*/  IMAD.MOV.U32 R48, RZ, RZ, R45 ;  /* 0x000000ffff307224 */ /* 0x000fc800078e002d */
[----:B------:R-:W-:-:S05]  /*4fa0*/  FADD R19, R48, R19 ;  /* 0x0000001330137221 */ /* 0x000fca0000000000 */
[----:B------:R-:W-:-:S07]  /*4fb0*/  MOV R49, R19 ;  /* 0x0000001300317202 */ /* 0x000fce0000000f00 */
[----:B------:R-:W-:Y:S05]  /*4fc0*/  WARPSYNC.COLLECTIVE R42, `(.L_x_104) ;  /* 0x000000002a087348 */ /* 0x000fea0003c00000 */
[----:B------:R1:W2:Y:S02]  /*4fd0*/  SHFL.BFLY P2, R45, R49, R44, R43 ;  /* 0x0c00002c312d7389 */ /* 0x0002a4000004002b */
[----:B-12---:R-:W-:Y:S05]  /*4fe0*/  ENDCOLLECTIVE ;  /* 0x000000000000791b */ /* 0x006fea0003800000 */
.L_x_104:
[----:B------:R-:W-:Y:S01]  /*4ff0*/  MOV R44, 0x4 ;  /* 0x00000004002c7802 */ /* 0x000fe20000000f00 */
[----:B------:R-:W-:-:S04]  /*5000*/  IMAD.MOV.U32 R52, RZ, RZ, R45 ;  /* 0x000000ffff347224 */ /* 0x000fc800078e002d */
[----:B------:R-:W-:-:S05]  /*5010*/  FADD R19, R19, R52 ;  /* 0x0000003413137221 */ /* 0x000fca0000000000 */
[----:B------:R-:W-:-:S07]  /*5020*/  MOV R49, R19 ;  /* 0x0000001300317202 */ /* 0x000fce0000000f00 */
[----:B------:R-:W-:Y:S05]  /*5030*/  WARPSYNC.COLLECTIVE R42, `(.L_x_105) ;  /* 0x000000002a087348 */ /* 0x000fea0003c00000 */
[----:B------:R1:W2:Y:S02]  /*5040*/  SHFL.BFLY P2, R45, R49, R44, R43 ;  /* 0x0c00002c312d7389 */ /* 0x0002a4000004002b */
[----:B-12---:R-:W-:Y:S05]  /*5050*/  ENDCOLLECTIVE ;  /* 0x000000000000791b */ /* 0x006fea0003800000 */
.L_x_105:
[----:B------:R-:W-:Y:S01]  /*5060*/  MOV R44, 0x2 ;  /* 0x00000002002c7802 */ /* 0x000fe20000000f00 */
[----:B------:R-:W-:-:S04]  /*5070*/  IMAD.MOV.U32 R46, RZ, RZ, R45 ;  /* 0x000000ffff2e7224 */ /* 0x000fc800078e002d */
[----:B------:R-:W-:-:S05]  /*5080*/  FADD R19, R19, R46 ;  /* 0x0000002e13137221 */ /* 0x000fca0000000000 */
[----:B------:R-:W-:-:S07]  /*5090*/  MOV R49, R19 ;  /* 0x0000001300317202 */ /* 0x000fce0000000f00 */
[----:B------:R-:W-:Y:S05]  /*50a0*/  WARPSYNC.COLLECTIVE R42, `(.L_x_106) ;  /* 0x000000002a087348 */ /* 0x000fea0003c00000 */
[----:B------:R1:W2:Y:S02]  /*50b0*/  SHFL.BFLY P2, R45, R49, R44, R43 ;  /* 0x0c00002c312d7389 */ /* 0x0002a4000004002b */
[----:B-12---:R-:W-:Y:S05]  /*50c0*/  ENDCOLLECTIVE ;  /* 0x000000000000791b */ /* 0x006fea0003800000 */
.L_x_106:
[----:B------:R-:W-:Y:S01]  /*50d0*/  MOV R44, 0x1 ;  /* 0x00000001002c7802 */ /* 0x000fe20000000f00 */
[----:B------:R-:W-:-:S04]  /*50e0*/  IMAD.MOV.U32 R46, RZ, RZ, R45 ;  /* 0x000000ffff2e7224 */ /* 0x000fc800078e002d */
[----:B------:R-:W-:-:S05]  /*50f0*/  FADD R19, R19, R46 ;  /* 0x0000002e13137221 */ /* 0x000fca0000000000 */
[----:B------:R-:W-:-:S07]  /*5100*/  MOV R49, R19 ;  /* 0x0000001300317202 */ /* 0x000fce0000000f00 */
[----:B------:R-:W-:Y:S05]  /*5110*/  WARPSYNC.COLLECTIVE R42, `(.L_x_107) ;  /* 0x000000002a087348 */ /* 0x000fea0003c00000 */
[----:B------:R1:W2:Y:S02]  /*5120*/  SHFL.BFLY P2, R45, R49, R44, R43 ;  /* 0x0c00002c312d7389 */ /* 0x0002a4000004002b */
[----:B-12---:R-:W-:Y:S05]  /*5130*/  ENDCOLLECTIVE ;  /* 0x000000000000791b */ /* 0x006fea0003800000 */
.L_x_107:
[----:B------:R-:W-:Y:S02]  /*5140*/  MOV R49, R20 ;  /* 0x0000001400317202 */ /* 0x000fe40000000f00 */
[----:B------:R-:W-:Y:S01]  /*5150*/  MOV R44, 0x10 ;  /* 0x00000010002c7802 */ /* 0x000fe20000000f00 */
[----:B------:R-:W-:-:S04]  /*5160*/  IMAD.MOV.U32 R42, RZ, RZ, R45 ;  /* 0x000000ffff2a7224 */ /* 0x000fc800078e002d */
[----:B------:R-:W-:Y:S01]  /*5170*/  FADD R19, R19, R42 ;  /* 0x0000002a13137221 */ /* 0x000fe20000000000 */
[----:B------:R-:W-:-:S07]  /*5180*/  IMAD.MOV.U32 R42, RZ, RZ, -0x1 ;  /* 0xffffffffff2a7424 */ /* 0x000fce00078e00ff */
[----:B------:R-:W-:Y:S05]  /*5190*/  WARPSYNC.COLLECTIVE R42, `(.L_x_108) ;  /* 0x000000002a087348 */ /* 0x000fea0003c00000 */
[----:B------:R1:W2:Y:S02]  /*51a0*/  SHFL.BFLY P2, R45, R49, R44, R43 ;  /* 0x0c00002c312d7389 */ /* 0x0002a4000004002b */
[----:B-12---:R-:W-:Y:S05]  /*51b0*/  ENDCOLLECTIVE ;  /* 0x000000000000791b */ /* 0x006fea0003800000 */
.L_x_108:
[----:B------:R-:W-:Y:S01]  /*51c0*/  IMAD.MOV.U32 R44, RZ, RZ, 0x8 ;  /* 0x00000008ff2c7424 */ /* 0x000fe200078e00ff */
[----:B------:R-:W-:-:S05]  /*51d0*/  MOV R47, R45 ;  /* 0x0000002d002f7202 */ /* 0x000fca0000000f00 */
[----:B------:R-:W-:-:S05]  /*51e0*/  FADD R20, R47, R20 ;  /* 0x000000142f147221 */ /* 0x000fca0000000000 */
[----:B------:R-:W-:-:S07]  /*51f0*/  MOV R49, R20 ;  /* 0x0000001400317202 */ /* 0x000fce0000000f00 */
[----:B------:R-:W-:Y:S05]  /*5200*/  WARPSYNC.COLLECTIVE R42, `(.L_x_109) ;  /* 0x000000002a087348 */ /* 0x000fea0003c00000 */
[----:B------:R1:W2:Y:S02]  /*5210*/  SHFL.BFLY P2, R45, R49, R44, R43 ;  /* 0x0c00002c312d7389 */ /* 0x0002a4000004002b */
[----:B-12---:R-:W-:Y:S05]  /*5220*/  ENDCOLLECTIVE ;  /* 0x000000000000791b */ /* 0x006fea0003800000 */
.L_x_109:
[----:B------:R-:W-:Y:S01]  /*5230*/  IMAD.MOV.U32 R44, RZ, RZ, 0x4 ;  /* 0x00000004ff2c7424 */ /* 0x000fe200078e00ff */
[----:B------:R-:W-:-:S05]  /*5240*/  MOV R51, R45 ;  /* 0x0000002d00337202 */ /* 0x000fca0000000f00 */
[----:B------:R-:W-:-:S05]  /*5250*/  FADD R20, R20, R51 ;  /* 0x0000003314147221 */ /* 0x000fca0000000000 */
[----:B------:R-:W-:-:S07]  /*5260*/  MOV R49, R20 ;  /* 0x0000001400317202 */ /* 0x000fce0000000f00 */
[----:B------:R-:W-:Y:S05]  /*5270*/  WARPSYNC.COLLECTIVE R42, `(.L_x_110) ;  /* 0x000000002a087348 */ /* 0x000fea0003c00000 */
[----:B------:R1:W2:Y:S02]  /*5280*/  SHFL.BFLY P2, R45, R49, R44, R43 ;  /* 0x0c00002c312d7389 */ /* 0x0002a4000004002b */
[----:B-12---:R-:W-:Y:S05]  /*5290*/  ENDCOLLECTIVE ;  /* 0x000000000000791b */ /* 0x006fea0003800000 */
.L_x_110:
[----:B------:R-:W-:Y:S01]  /*52a0*/  MOV R44, 0x2 ;  /* 0x00000002002c7802 */ /* 0x000fe20000000f00 */
[----:B------:R-:W-:-:S05]  /*52b0*/  FADD R20, R20, R45 ;  /* 0x0000002d14147221 */ /* 0x000fca0000000000 */
[----:B------:R-:W-:-:S07]  /*52c0*/  MOV R49, R20 ;  /* 0x0000001400317202 */ /* 0x000fce0000000f00 */
[----:B------:R-:W-:Y:S05]  /*52d0*/  WARPSYNC.COLLECTIVE R42, `(.L_x_111) ;  /* 0x000000002a087348 */ /* 0x000fea0003c00000 */
[----:B------:R1:W2:Y:S02]  /*52e0*/  SHFL.BFLY P2, R45, R49, R44, R43 ;  /* 0x0c00002c312d7389 */ /* 0x0002a4000004002b */
[----:B-12---:R-:W-:Y:S05]  /*52f0*/  ENDCOLLECTIVE ;  /* 0x000000000000791b */ /* 0x006fea0003800000 */
.L_x_111:
[----:B------:R-:W-:Y:S01]  /*5300*/  MOV R44, 0x1 ;  /* 0x00000001002c7802 */ /* 0x000fe20000000f00 */
[----:B------:R-:W-:-:S04]  /*5310*/  FADD R20, R20, R45 ;  /* 0x0000002d14147221 */ /* 0x000fc80000000000 */
[----:B------:R-:W-:-:S07]  /*5320*/  IMAD.MOV.U32 R49, RZ, RZ, R20 ;  /* 0x000000ffff317224 */ /* 0x000fce00078e0014 */
[----:B------:R-:W-:Y:S05]  /*5330*/  WARPSYNC.COLLECTIVE R42, `(.L_x_112) ;  /* 0x000000002a087348 */ /* 0x000fea0003c00000 */
[----:B------:R1:W2:Y:S02]  /*5340*/  SHFL.BFLY P2, R45, R49, R44, R43 ;  /* 0x0c00002c312d7389 */ /* 0x0002a4000004002b */
[----:B-12---:R-:W-:Y:S05]  /*5350*/  ENDCOLLECTIVE ;  /* 0x000000000000791b */ /* 0x006fea0003800000 */
.L_x_112:
[----:B------:R-:W-:Y:S01]  /*5360*/  IMAD.MOV.U32 R49, RZ, RZ, R21 ;  /* 0x000000ffff317224 */ /* 0x000fe200078e0015 */
[----:B------:R-:W-:Y:S02]  /*5370*/  MOV R44, 0x10 ;  /* 0x00000010002c7802 */ /* 0x000fe40000000f00 */
[----:B------:R-:W-:-:S07]  /*5380*/  MOV R52, R45 ;  /* 0x0000002d00347202 */ /* 0x000fce0000000f00 */
[----:B------:R-:W-:Y:S05]  /*5390*/  WARPSYNC.COLLECTIVE R42, `(.L_x_113) ;  /* 0x000000002a087348 */ /* 0x000fea0003c00000 */
[----:B------:R1:W2:Y:S02]  /*53a0*/  SHFL.BFLY P2, R45, R49, R44, R43 ;  /* 0x0c00002c312d7389 */ /* 0x0002a4000004002b */
[----:B-12---:R-:W-:Y:S05]  /*53b0*/  ENDCOLLECTIVE ;  /* 0x000000000000791b */ /* 0x006fea0003800000 */
.L_x_113:
[----:B------:R-:W-:Y:S01]  /*53c0*/  FADD R20, R20, R52 ;  /* 0x0000003414147221 */ /* 0x000fe20000000000 */
[----:B------:R-:W-:Y:S02]  /*53d0*/  MOV R44, 0x8 ;  /* 0x00000008002c7802 */ /* 0x000fe40000000f00 */
[----:B------:R-:W-:-:S05]  /*53e0*/  MOV R46, R45 ;  /* 0x0000002d002e7202 */ /* 0x000fca0000000f00 */
[----:B------:R-:W-:-:S04]  /*53f0*/  FADD R21, R46, R21 ;  /* 0x000000152e157221 */ /* 0x000fc80000000000 */
[----:B------:R-:W-:-:S07]  /*5400*/  IMAD.MOV.U32 R49, RZ, RZ, R21 ;  /* 0x000000ffff317224 */ /* 0x000fce00078e0015 */
[----:B------:R-:W-:Y:S05]  /*5410*/  WARPSYNC.COLLECTIVE R42, `(.L_x_114) ;  /* 0x000000002a087348 */ /* 0x000fea0003c00000 */
[----:B------:R1:W2:Y:S02]  /*5420*/  SHFL.BFLY P2, R45, R49, R44, R43 ;  /* 0x0c00002c312d7389 */ /* 0x0002a4000004002b */
[----:B-12---:R-:W-:Y:S05]  /*5430*/  ENDCOLLECTIVE ;  /* 0x000000000000791b */ /* 0x006fea0003800000 */
.L_x_114:
[----:B------:R-:W-:Y:S02]  /*5440*/  MOV R44, 0x4 ;  /* 0x00000004002c7802 */ /* 0x000fe40000000f00 */
[----:B------:R-:W-:-:S05]  /*5450*/  MOV R50, R45 ;  /* 0x0000002d00327202 */ /* 0x000fca0000000f00 */
[----:B------:R-:W-:-:S04]  /*5460*/  FADD R21, R21, R50 ;  /* 0x0000003215157221 */ /* 0x000fc80000000000 */
[----:B------:R-:W-:-:S07]  /*5470*/  IMAD.MOV.U32 R49, RZ, RZ, R21 ;  /* 0x000000ffff317224 */ /* 0x000fce00078e0015 */
[----:B------:R-:W-:Y:S05]  /*5480*/  WARPSYNC.COLLECTIVE R42, `(.L_x_115) ;  /* 0x000000002a087348 */ /* 0x000fea0003c00000 */
[----:B------:R1:W2:Y:S02]  /*5490*/  SHFL.BFLY P2, R45, R49, R44, R43 ;  /* 0x0c00002c312d7389 */ /* 0x0002a4000004002b */
[----:B-12---:R-:W-:Y:S05]  /*54a0*/  ENDCOLLECTIVE ;  /* 0x000000000000791b */ /* 0x006fea0003800000 */
.L_x_115:
[----:B------:R-:W-:Y:S02]  /*54b0*/  MOV R44, 0x2 ;  /* 0x00000002002c7802 */ /* 0x000fe40000000f00 */
[----:B------:R-:W-:-:S05]  /*54c0*/  MOV R50, R45 ;  /* 0x0000002d00327202 */ /* 0x000fca0000000f00 */
[----:B------:R-:W-:-:S04]  /*54d0*/  FADD R21, R21, R50 ;  /* 0x0000003215157221 */ /* 0x000fc80000000000 */
[----:B------:R-:W-:-:S07]  /*54e0*/  IMAD.MOV.U32 R49, RZ, RZ, R21 ;  /* 0x000000ffff317224 */ /* 0x000fce00078e0015 */
[----:B------:R-:W-:Y:S05]  /*54f0*/  WARPSYNC.COLLECTIVE R42, `(.L_x_116) ;  /* 0x000000002a087348 */ /* 0x000fea0003c00000 */
[----:B------:R1:W2:Y:S02]  /*5500*/  SHFL.BFLY P2, R45, R49, R44, R43 ;  /* 0x0c00002c312d7389 */ /* 0x0002a4000004002b */
[----:B-12---:R-:W-:Y:S05]  /*5510*/  ENDCOLLECTIVE ;  /* 0x000000000000791b */ /* 0x006fea0003800000 */
.L_x_116:
[----:B------:R-:W-:Y:S02]  /*5520*/  MOV R44, 0x1 ;  /* 0x00000001002c7802 */ /* 0x000fe40000000f00 */
[----:B------:R-:W-:-:S05]  /*5530*/  MOV R53, R45 ;  /* 0x0000002d00357202 */ /* 0x000fca0000000f00 */
[----:B------:R-:W-:-:S04]  /*5540*/  FADD R21, R21, R53 ;  /* 0x0000003515157221 */ /* 0x000fc80000000000 */
[----:B------:R-:W-:-:S07]  /*5550*/  IMAD.MOV.U32 R49, RZ, RZ, R21 ;  /* 0x000000ffff317224 */ /* 0x000fce00078e0015 */
[----:B------:R-:W-:Y:S05]  /*5560*/  WARPSYNC.COLLECTIVE R42, `(.L_x_117) ;  /* 0x000000002a087348 */ /* 0x000fea0003c00000 */
[----:B------:R1:W2:Y:S02]  /*5570*/  SHFL.BFLY P2, R45, R49, R44, R43 ;  /* 0x0c00002c312d7389 */ /* 0x0002a4000004002b */
[----:B-12---:R-:W-:Y:S05]  /*5580*/  ENDCOLLECTIVE ;  /* 0x000000000000791b */ /* 0x006fea0003800000 */
.L_x_117:
[----:B------:R-:W-:Y:S01]  /*5590*/  IMAD.MOV.U32 R49, RZ, RZ, R22 ;  /* 0x000000ffff317224 */ /* 0x000fe200078e0016 */
[----:B------:R-:W-:Y:S02]  /*55a0*/  MOV R44, 0x10 ;  /* 0x00000010002c7802 */ /* 0x000fe40000000f00 */
[----:B------:R-:W-:-:S07]  /*55b0*/  MOV R50, R45 ;  /* 0x0000002d00327202 */ /* 0x000fce0000000f00 */
[----:B------:R-:W-:Y:S05]  /*55c0*/  WARPSYNC.COLLECTIVE R42, `(.L_x_118) ;  /* 0x000000002a087348 */ /* 0x000fea0003c00000 */
[----:B------:R1:W2:Y:S02]  /*55d0*/  SHFL.BFLY P2, R45, R49, R44, R43 ;  /* 0x0c00002c312d7389 */ /* 0x0002a4000004002b */
[----:B-12---:R-:W-:Y:S05]  /*55e0*/  ENDCOLLECTIVE ;  /* 0x000000000000791b */ /* 0x006fea0003800000 */
.L_x_118:
[----:B------:R-:W-:Y:S01]  /*55f0*/  FADD R21, R21, R50 ;  /* 0x0000003215157221 */ /* 0x000fe20000000000 */
[----:B------:R-:W-:Y:S02]  /*5600*/  IMAD.MOV.U32 R44, RZ, RZ, 0x8 ;  /* 0x00000008ff2c7424 */ /* 0x000fe400078e00ff */
[----:B------:R-:W-:-:S05]  /*5610*/  FADD R22, R45, R22 ;  /* 0x000000162d167221 */ /* 0x000fca0000000000 */
[----:B------:R-:W-:-:S07]  /*5620*/  MOV R49, R22 ;  /* 0x0000001600317202 */ /* 0x000fce0000000f00 */
[----:B------:R-:W-:Y:S05]  /*5630*/  WARPSYNC.COLLECTIVE R42, `(.L_x_119) ;  /* 0x000000002a087348 */ /* 0x000fea0003c00000 */
[----:B------:R1:W2:Y:S02]  /*5640*/  SHFL.BFLY P2, R45, R49, R44, R43 ;  /* 0x0c00002c312d7389 */ /* 0x0002a4000004002b */
[----:B-12---:R-:W-:Y:S05]  /*5650*/  ENDCOLLECTIVE ;  /* 0x000000000000791b */ /* 0x006fea0003800000 */
.L_x_119:
[----:B------:R-:W-:Y:S01]  /*5660*/  IMAD.MOV.U32 R44, RZ, RZ, 0x4 ;  /* 0x00000004ff2c7424 */ /* 0x000fe200078e00ff */
[----:B------:R-:W-:-:S05]  /*5670*/  MOV R49, R45 ;  /* 0x0000002d00317202 */ /* 0x000fca0000000f00 */
[----:B------:R-:W-:-:S05]  /*5680*/  FADD R22, R22, R49 ;  /* 0x0000003116167221 */ /* 0x000fca0000000000 */
[----:B------:R-:W-:-:S07]  /*5690*/  MOV R49, R22 ;  /* 0x0000001600317202 */ /* 0x000fce0000000f00 */
[----:B------:R-:W-:Y:S05]  /*56a0*/  WARPSYNC.COLLECTIVE R42, `(.L_x_120) ;  /* 0x000000002a087348 */ /* 0x000fea0003c00000 */
[----:B------:R1:W2:Y:S02]  /*56b0*/  SHFL.BFLY P2, R45, R49, R44, R43 ;  /* 0x0c00002c312d7389 */ /* 0x0002a4000004002b */
[----:B-12---:R-:W-:Y:S05]  /*56c0*/  ENDCOLLECTIVE ;  /* 0x000000000000791b */ /* 0x006fea0003800000 */
.L_x_120:
[----:B------:R-:W-:Y:S01]  /*56d0*/  IMAD.MOV.U32 R44, RZ, RZ, 0x2 ;  /* 0x00000002ff2c7424 */ /* 0x000fe200078e00ff */
[----:B------:R-:W-:-:S05]  /*56e0*/  MOV R49, R45 ;  /* 0x0000002d00317202 */ /* 0x000fca0000000f00 */
[----:B------:R-:W-:-:S05]  /*56f0*/  FADD R22, R22, R49 ;  /* 0x0000003116167221 */ /* 0x000fca0000000000 */
[----:B------:R-:W-:-:S07]  /*5700*/  MOV R49, R22 ;  /* 0x0000001600317202 */ /* 0x000fce0000000f00 */
[----:B------:R-:W-:Y:S05]  /*5710*/  WARPSYNC.COLLECTIVE R42, `(.L_x_121) ;  /* 0x000000002a087348 */ /* 0x000fea0003c00000 */
[----:B------:R1:W2:Y:S02]  /*5720*/  SHFL.BFLY P2, R45, R49, R44, R43 ;  /* 0x0c00002c312d7389 */ /* 0x0002a4000004002b */
[----:B-12---:R-:W-:Y:S05]  /*5730*/  ENDCOLLECTIVE ;  /* 0x000000000000791b */ /* 0x006fea0003800000 */
.L_x_121:
[----:B------:R-:W-:Y:S01]  /*5740*/  IMAD.MOV.U32 R44, RZ, RZ, 0x1 ;  /* 0x00000001ff2c7424 */ /* 0x000fe200078e00ff */
[----:B------:R-:W-:-:S05]  /*5750*/  MOV R51, R45 ;  /* 0x0000002d00337202 */ /* 0x000fca0000000f00 */
[----:B------:R-:W-:-:S05]  /*5760*/  FADD R22, R22, R51 ;  /* 0x0000003316167221 */ /* 0x000fca0000000000 */
[----:B------:R-:W-:-:S07]  /*5770*/  MOV R49, R22 ;  /* 0x0000001600317202 */ /* 0x000fce0000000f00 */
[----:B------:R-:W-:Y:S05]  /*5780*/  WARPSYNC.COLLECTIVE R42, `(.L_x_122) ;  /* 0x000000002a087348 */ /* 0x000fea0003c00000 */
[----:B------:R1:W2:Y:S02]  /*5790*/  SHFL.BFLY P2, R45, R49, R44, R43 ;  /* 0x0c00002c312d7389 */ /* 0x0002a4000004002b */
[----:B-12---:R-:W-:Y:S05]  /*57a0*/  ENDCOLLECTIVE ;  /* 0x000000000000791b */ /* 0x006fea0003800000 */
.L_x_122:
[----:B------:R-:W-:Y:S01]  /*57b0*/  MOV R49, R23 ;  /* 0x0000001700317202 */ /* 0x000fe20000000f00 */
[----:B------:R-:W-:Y:S01]  /*57c0*/  IMAD.MOV.U32 R44, RZ, RZ, 0x10 ;  /* 0x00000010ff2c7424 */ /* 0x000fe200078e00ff */
[----:B------:R-:W-:-:S07]  /*57d0*/  MOV R53, R45 ;  /* 0x0000002d00357202 */ /* 0x000fce0000000f00 */
[----:B------:R-:W-:Y:S05]  /*57e0*/  WARPSYNC.COLLECTIVE R42, `(.L_x_123) ;  /* 0x000000002a087348 */ /* 0x000fea0003c00000 */
[----:B------:R1:W2:Y:S02]  /*57f0*/  SHFL.BFLY P2, R45, R49, R44, R43 ;  /* 0x0c00002c312d7389 */ /* 0x0002a4000004002b */
[----:B-12---:R-:W-:Y:S05]  /*5800*/  ENDCOLLECTIVE ;  /* 0x000000000000791b */ /* 0x006fea0003800000 */
.L_x_123:
        /* <DEDUP_REMOVED lines=8> */
.L_x_124:
[----:B------:R-:W-:Y:S01]  /*5890*/  IMAD.MOV.U32 R44, RZ, RZ, 0x4 ;  /* 0x00000004ff2c7424 */ /* 0x000fe200078e00ff */
[----:B------:R-:W-:-:S05]  /*58a0*/  MOV R48, R45 ;  /* 0x0000002d00307202 */ /* 0x000fca0000000f00 */
[----:B------:R-:W-:-:S05]  /*58b0*/  FADD R23, R23, R48 ;  /* 0x0000003017177221 */ /* 0x000fca0000000000 */
[----:B------:R-:W-:-:S07]  /*58c0*/  MOV R49, R23 ;  /* 0x0000001700317202 */ /* 0x000fce0000000f00 */
[----:B------:R-:W-:Y:S05]  /*58d0*/  WARPSYNC.COLLECTIVE R42, `(.L_x_125) ;  /* 0x000000002a087348 */ /* 0x000fea0003c00000 */
[----:B------:R1:W2:Y:S02]  /*58e0*/  SHFL.BFLY P2, R45, R49, R44, R43 ;  /* 0x0c00002c312d7389 */ /* 0x0002a4000004002b */
[----:B-12---:R-:W-:Y:S05]  /*58f0*/  ENDCOLLECTIVE ;  /* 0x000000000000791b */ /* 0x006fea0003800000 */
.L_x_125:
[----:B------:R-:W-:Y:S01]  /*5900*/  IMAD.MOV.U32 R44, RZ, RZ, 0x2 ;  /* 0x00000002ff2c7424 */ /* 0x000fe200078e00ff */
[----:B------:R-:W-:-:S05]  /*5910*/  MOV R48, R45 ;  /* 0x0000002d00307202 */ /* 0x000fca0000000f00 */
[----:B------:R-:W-:-:S05]  /*5920*/  FADD R23, R23, R48 ;  /* 0x0000003017177221 */ /* 0x000fca0000000000 */
[----:B------:R-:W-:-:S07]  /*5930*/  MOV R49, R23 ;  /* 0x0000001700317202 */ /* 0x000fce0000000f00 */
[----:B------:R-:W-:Y:S05]  /*5940*/  WARPSYNC.COLLECTIVE R42, `(.L_x_126) ;  /* 0x000000002a087348 */ /* 0x000fea0003c00000 */
[----:B------:R1:W2:Y:S02]  /*5950*/  SHFL.BFLY P2, R45, R49, R44, R43 ;  /* 0x0c00002c312d7389 */ /* 0x0002a4000004002b */
[----:B-12---:R-:W-:Y:S05]  /*5960*/  ENDCOLLECTIVE ;  /* 0x000000000000791b */ /* 0x006fea0003800000 */
.L_x_126:
[----:B------:R-:W-:Y:S01]  /*5970*/  IMAD.MOV.U32 R44, RZ, RZ, 0x1 ;  /* 0x00000001ff2c7424 */ /* 0x000fe200078e00ff */
[----:B------:R-:W-:-:S05]  /*5980*/  MOV R52, R45 ;  /* 0x0000002d00347202 */ /* 0x000fca0000000f00 */
[----:B------:R-:W-:-:S05]  /*5990*/  FADD R23, R23, R52 ;  /* 0x0000003417177221 */ /* 0x000fca0000000000 */
[----:B------:R-:W-:-:S07]  /*59a0*/  MOV R49, R23 ;  /* 0x0000001700317202 */ /* 0x000fce0000000f00 */
[----:B------:R-:W-:Y:S05]  /*59b0*/  WARPSYNC.COLLECTIVE R42, `(.L_x_127) ;  /* 0x000000002a087348 */ /* 0x000fea0003c00000 */
[----:B------:R1:W2:Y:S02]  /*59c0*/  SHFL.BFLY P2, R45, R49, R44, R43 ;  /* 0x0c00002c312d7389 */ /* 0x0002a4000004002b */
[----:B-12---:R-:W-:Y:S05]  /*59d0*/  ENDCOLLECTIVE ;  /* 0x000000000000791b */ /* 0x006fea0003800000 */
.L_x_127:
[----:B------:R-:W-:Y:S01]  /*59e0*/  MOV R49, R24 ;  /* 0x0000001800317202 */ /* 0x000fe20000000f00 */
[----:B------:R-:W-:Y:S01]  /*59f0*/  IMAD.MOV.U32 R44, RZ, RZ, 0x10 ;  /* 0x00000010ff2c7424 */ /* 0x000fe200078e00ff */
[----:B------:R-:W-:-:S07]  /*5a00*/  MOV R48, R45 ;  /* 0x0000002d00307202 */ /* 0x000fce0000000f00 */
[----:B------:R-:W-:Y:S05]  /*5a10*/  WARPSYNC.COLLECTIVE R42, `(.L_x_128) ;  /* 0x000000002a087348 */ /* 0x000fea0003c00000 */
[----:B------:R1:W2:Y:S02]  /*5a20*/  SHFL.BFLY P2, R45, R49, R44, R43 ;  /* 0x0c00002c312d7389 */ /* 0x0002a4000004002b */
[----:B-12---:R-:W-:Y:S05]  /*5a30*/  ENDCOLLECTIVE ;  /* 0x000000000000791b */ /* 0x006fea0003800000 */
.L_x_128:
        /* <DEDUP_REMOVED lines=8> */
.L_x_129:
[----:B------:R-:W-:Y:S01]  /*5ac0*/  MOV R44, 0x4 ;  /* 0x00000004002c7802 */ /* 0x000fe20000000f00 */
[----:B------:R-:W-:-:S05]  /*5ad0*/  FADD R24, R24, R45 ;  /* 0x0000002d18187221 */ /* 0x000fca0000000000 */
[----:B------:R-:W-:-:S07]  /*5ae0*/  MOV R49, R24 ;  /* 0x0000001800317202 */ /* 0x000fce0000000f00 */
[----:B------:R-:W-:Y:S05]  /*5af0*/  WARPSYNC.COLLECTIVE R42, `(.L_x_130) ;  /* 0x000000002a087348 */ /* 0x000fea0003c00000 */
[----:B------:R1:W2:Y:S02]  /*5b00*/  SHFL.BFLY P2, R45, R49, R44, R43 ;  /* 0x0c00002c312d7389 */ /* 0x0002a4000004002b */
[----:B-12---:R-:W-:Y:S05]  /*5b10*/  ENDCOLLECTIVE ;  /* 0x000000000000791b */ /* 0x006fea0003800000 */
.L_x_130:
[----:B------:R-:W-:Y:S01]  /*5b20*/  MOV R44, 0x2 ;  /* 0x00000002002c7802 */ /* 0x000fe20000000f00 */
[----:B------:R-:W-:-:S04]  /*5b30*/  IMAD.MOV.U32 R47, RZ, RZ, R45 ;  /* 0x000000ffff2f7224 */ /* 0x000fc800078e002d */
[----:B------:R-:W-:-:S05]  /*5b40*/  FADD R24, R24, R47 ;  /* 0x0000002f18187221 */ /* 0x000fca0000000000 */
[----:B------:R-:W-:-:S07]  /*5b50*/  MOV R49, R24 ;  /* 0x0000001800317202 */ /* 0x000fce0000000f00 */
[----:B------:R-:W-:Y:S05]  /*5b60*/  WARPSYNC.COLLECTIVE R42, `(.L_x_131) ;  /* 0x000000002a087348 */ /* 0x000fea0003c00000 */
[----:B------:R1:W2:Y:S02]  /*5b70*/  SHFL.BFLY P2, R45, R49, R44, R43 ;  /* 0x0c00002c312d7389 */ /* 0x0002a4000004002b */
[----:B-12---:R-:W-:Y:S05]  /*5b80*/  ENDCOLLECTIVE ;  /* 0x000000000000791b */ /* 0x006fea0003800000 */
.L_x_131:
[----:B------:R-:W-:Y:S01]  /*5b90*/  MOV R44, 0x1 ;  /* 0x00000001002c7802 */ /* 0x000fe20000000f00 */
[----:B------:R-:W-:-:S04]  /*5ba0*/  IMAD.MOV.U32 R47, RZ, RZ, R45 ;  /* 0x000000ffff2f7224 */ /* 0x000fc800078e002d */
[----:B------:R-:W-:-:S05]  /*5bb0*/  FADD R24, R24, R47 ;  /* 0x0000002f18187221 */ /* 0x000fca0000000000 */
[----:B------:R-:W-:-:S07]  /*5bc0*/  MOV R49, R24 ;  /* 0x0000001800317202 */ /* 0x000fce0000000f00 */
[----:B------:R-:W-:Y:S05]  /*5bd0*/  WARPSYNC.COLLECTIVE R42, `(.L_x_132) ;  /* 0x000000002a087348 */ /* 0x000fea0003c00000 */
[----:B------:R1:W2:Y:S02]  /*5be0*/  SHFL.BFLY P2, R45, R49, R44, R43 ;  /* 0x0c00002c312d7389 */ /* 0x0002a4000004002b */
[----:B-12---:R-:W-:Y:S05]  /*5bf0*/  ENDCOLLECTIVE ;  /* 0x000000000000791b */ /* 0x006fea0003800000 */
.L_x_132:
[----:B------:R-:W-:Y:S02]  /*5c00*/  MOV R49, R25 ;  /* 0x0000001900317202 */ /* 0x000fe40000000f00 */
[----:B------:R-:W-:Y:S01]  /*5c10*/  MOV R44, 0x10 ;  /* 0x00000010002c7802 */ /* 0x000fe20000000f00 */
[----:B------:R-:W-:-:S07]  /*5c20*/  IMAD.MOV.U32 R51, RZ, RZ, R45 ;  /* 0x000000ffff337224 */ /* 0x000fce00078e002d */
[----:B------:R-:W-:Y:S05]  /*5c30*/  WARPSYNC.COLLECTIVE R42, `(.L_x_133) ;  /* 0x000000002a087348 */ /* 0x000fea0003c00000 */
[----:B------:R1:W2:Y:S02]  /*5c40*/  SHFL.BFLY P2, R45, R49, R44, R43 ;  /* 0x0c00002c312d7389 */ /* 0x0002a4000004002b */
[----:B-12---:R-:W-:Y:S05]  /*5c50*/  ENDCOLLECTIVE ;  /* 0x000000000000791b */ /* 0x006fea0003800000 */
.L_x_133:
        /* <DEDUP_REMOVED lines=8> */
.L_x_134:
[----:B------:R-:W-:Y:S01]  /*5ce0*/  MOV R44, 0x4 ;  /* 0x00000004002c7802 */ /* 0x000fe20000000f00 */
[----:B------:R-:W-:-:S04]  /*5cf0*/  IMAD.MOV.U32 R46, RZ, RZ, R45 ;  /* 0x000000ffff2e7224 */ /* 0x000fc800078e002d */
[----:B------:R-:W-:-:S05]  /*5d00*/  FADD R25, R25, R46 ;  /* 0x0000002e19197221 */ /* 0x000fca0000000000 */
[----:B------:R-:W-:-:S07]  /*5d10*/  MOV R49, R25 ;  /* 0x0000001900317202 */ /* 0x000fce0000000f00 */
[----:B------:R-:W-:Y:S05]  /*5d20*/  WARPSYNC.COLLECTIVE R42, `(.L_x_135) ;  /* 0x000000002a087348 */ /* 0x000fea0003c00000 */
[----:B------:R1:W2:Y:S02]  /*5d30*/  SHFL.BFLY P2, R45, R49, R44, R43 ;  /* 0x0c00002c312d7389 */ /* 0x0002a4000004002b */
[----:B-12---:R-:W-:Y:S05]  /*5d40*/  ENDCOLLECTIVE ;  /* 0x000000000000791b */ /* 0x006fea0003800000 */
.L_x_135:
[----:B------:R-:W-:Y:S01]  /*5d50*/  MOV R44, 0x2 ;  /* 0x00000002002c7802 */ /* 0x000fe20000000f00 */
[----:B------:R-:W-:-:S04]  /*5d60*/  IMAD.MOV.U32 R46, RZ, RZ, R45 ;  /* 0x000000ffff2e7224 */ /* 0x000fc800078e002d */
[----:B------:R-:W-:-:S05]  /*5d70*/  FADD R25, R25, R46 ;  /* 0x0000002e19197221 */ /* 0x000fca0000000000 */
[----:B------:R-:W-:-:S07]  /*5d80*/  MOV R49, R25 ;  /* 0x0000001900317202 */ /* 0x000fce0000000f00 */
[----:B------:R-:W-:Y:S05]  /*5d90*/  WARPSYNC.COLLECTIVE R42, `(.L_x_136) ;  /* 0x000000002a087348 */ /* 0x000fea0003c00000 */
[----:B------:R1:W2:Y:S02]  /*5da0*/  SHFL.BFLY P2, R45, R49, R44, R43 ;  /* 0x0c00002c312d7389 */ /* 0x0002a4000004002b */
[----:B-12---:R-:W-:Y:S05]  /*5db0*/  ENDCOLLECTIVE ;  /* 0x000000000000791b */ /* 0x006fea0003800000 */
.L_x_136:
[----:B------:R-:W-:Y:S01]  /*5dc0*/  MOV R44, 0x1 ;  /* 0x00000001002c7802 */ /* 0x000fe20000000f00 */
[----:B------:R-:W-:-:S04]  /*5dd0*/  IMAD.MOV.U32 R46, RZ, RZ, R45 ;  /* 0x000000ffff2e7224 */ /* 0x000fc800078e002d */
[----:B------:R-:W-:-:S05]  /*5de0*/  FADD R25, R25, R46 ;  /* 0x0000002e19197221 */ /* 0x000fca0000000000 */
[----:B------:R-:W-:-:S07]  /*5df0*/  MOV R49, R25 ;  /* 0x0000001900317202 */ /* 0x000fce0000000f00 */
[----:B------:R-:W-:Y:S05]  /*5e00*/  WARPSYNC.COLLECTIVE R42, `(.L_x_137) ;  /* 0x000000002a087348 */ /* 0x000fea0003c00000 */
[----:B------:R1:W2:Y:S02]  /*5e10*/  SHFL.BFLY P2, R45, R49, R44, R43 ;  /* 0x0c00002c312d7389 */ /* 0x0002a4000004002b */
[----:B-12---:R-:W-:Y:S05]  /*5e20*/  ENDCOLLECTIVE ;  /* 0x000000000000791b */ /* 0x006fea0003800000 */
.L_x_137:
[----:B------:R-:W-:Y:S02]  /*5e30*/  MOV R49, R26 ;  /* 0x0000001a00317202 */ /* 0x000fe40000000f00 */
[----:B------:R-:W-:Y:S01]  /*5e40*/  MOV R44, 0x10 ;  /* 0x00000010002c7802 */ /* 0x000fe20000000f00 */
[----:B------:R-:W-:-:S07]  /*5e50*/  IMAD.MOV.U32 R46, RZ, RZ, R45 ;  /* 0x000000ffff2e7224 */ /* 0x000fce00078e002d */
[----:B------:R-:W-:Y:S05]  /*5e60*/  WARPSYNC.COLLECTIVE R42, `(.L_x_138) ;  /* 0x000000002a087348 */ /* 0x000fea0003c00000 */
[----:B------:R1:W2:Y:S02]  /*5e70*/  SHFL.BFLY P2, R45, R49, R44, R43 ;  /* 0x0c00002c312d7389 */ /* 0x0002a4000004002b */
[----:B-12---:R-:W-:Y:S05]  /*5e80*/  ENDCOLLECTIVE ;  /* 0x000000000000791b */ /* 0x006fea0003800000 */
.L_x_138:
        /* <DEDUP_REMOVED lines=8> */
.L_x_139:
[----:B------:R-:W-:Y:S01]  /*5f10*/  IMAD.MOV.U32 R44, RZ, RZ, 0x4 ;  /* 0x00000004ff2c7424 */ /* 0x000fe200078e00ff */
[----:B------:R-:W-:-:S05]  /*5f20*/  MOV R47, R45 ;  /* 0x0000002d002f7202 */ /* 0x000fca0000000f00 */
[----:B------:R-:W-:-:S05]  /*5f30*/  FADD R26, R26, R47 ;  /* 0x0000002f1a1a7221 */ /* 0x000fca0000000000 */
[----:B------:R-:W-:-:S07]  /*5f40*/  MOV R49, R26 ;  /* 0x0000001a00317202 */ /* 0x000fce0000000f00 */
[----:B------:R-:W-:Y:S05]  /*5f50*/  WARPSYNC.COLLECTIVE R42, `(.L_x_140) ;  /* 0x000000002a087348 */ /* 0x000fea0003c00000 */
[----:B------:R1:W2:Y:S02]  /*5f60*/  SHFL.BFLY P2, R45, R49, R44, R43 ;  /* 0x0c00002c312d7389 */ /* 0x0002a4000004002b */
[----:B-12---:R-:W-:Y:S05]  /*5f70*/  ENDCOLLECTIVE ;  /* 0x000000000000791b */ /* 0x006fea0003800000 */
.L_x_140:
[----:B------:R-:W-:Y:S01]  /*5f80*/  MOV R44, 0x2 ;  /* 0x00000002002c7802 */ /* 0x000fe20000000f00 */
[----:B------:R-:W-:-:S05]  /*5f90*/  FADD R26, R26, R45 ;  /* 0x0000002d1a1a7221 */ /* 0x000fca0000000000 */
[----:B------:R-:W-:-:S07]  /*5fa0*/  MOV R49, R26 ;  /* 0x0000001a00317202 */ /* 0x000fce0000000f00 */
[----:B------:R-:W-:Y:S05]  /*5fb0*/  WARPSYNC.COLLECTIVE R42, `(.L_x_141) ;  /* 0x000000002a087348 */ /* 0x000fea0003c00000 */
[----:B------:R1:W2:Y:S02]  /*5fc0*/  SHFL.BFLY P2, R45, R49, R44, R43 ;  /* 0x0c00002c312d7389 */ /* 0x0002a4000004002b */
[----:B-12---:R-:W-:Y:S05]  /*5fd0*/  ENDCOLLECTIVE ;  /* 0x000000000000791b */ /* 0x006fea0003800000 */
.L_x_141:
[----:B------:R-:W-:Y:S02]  /*5fe0*/  IMAD.MOV.U32 R44, RZ, RZ, 0x1 ;  /* 0x00000001ff2c7424 */ /* 0x000fe400078e00ff */
[----:B------:R-:W-:-:S05]  /*5ff0*/  FADD R26, R26, R45 ;  /* 0x0000002d1a1a7221 */ /* 0x000fca0000000000 */
[----:B------:R-:W-:-:S07]  /*6000*/  MOV R49, R26 ;  /* 0x0000001a00317202 */ /* 0x000fce0000000f00 */
[----:B------:R-:W-:Y:S05]  /*6010*/  WARPSYNC.COLLECTIVE R42, `(.L_x_142) ;  /* 0x000000002a087348 */ /* 0x000fea0003c00000 */
[----:B------:R1:W2:Y:S02]  /*6020*/  SHFL.BFLY P2, R45, R49, R44, R43 ;  /* 0x0c00002c312d7389 */ /* 0x0002a4000004002b */
[----:B-12---:R-:W-:Y:S05]  /*6030*/  ENDCOLLECTIVE ;  /* 0x000000000000791b */ /* 0x006fea0003800000 */
.L_x_142:
[----:B------:R-:W-:Y:S02]  /*6040*/  MOV R49, R41 ;  /* 0x0000002900317202 */ /* 0x000fe40000000f00 */
[----:B------:R-:W-:Y:S02]  /*6050*/  MOV R44, 0x10 ;  /* 0x00000010002c7802 */ /* 0x000fe40000000f00 */
[----:B------:R-:W-:-:S07]  /*6060*/  MOV R47, R45 ;  /* 0x0000002d002f7202 */ /* 0x000fce0000000f00 */
[----:B------:R-:W-:Y:S05]  /*6070*/  WARPSYNC.COLLECTIVE R42, `(.L_x_143) ;  /* 0x000000002a087348 */ /* 0x000fea0003c00000 */
[----:B------:R1:W2:Y:S02]  /*6080*/  SHFL.BFLY P2, R45, R49, R44, R43 ;  /* 0x0c00002c312d7389 */ /* 0x0002a4000004002b */
[----:B-12---:R-:W-:Y:S05]  /*6090*/  ENDCOLLECTIVE ;  /* 0x000000000000791b */ /* 0x006fea0003800000 */
.L_x_143:
[----:B------:R-:W-:Y:S01]  /*60a0*/  FADD R26, R26, R47 ;  /* 0x0000002f1a1a7221 */ /* 0x000fe20000000000 */
        /* <DEDUP_REMOVED lines=8> */
.L_x_144:
[----:B------:R-:W-:Y:S02]  /*6130*/  MOV R44, 0x4 ;  /* 0x00000004002c7802 */ /* 0x000fe40000000f00 */
[----:B------:R-:W-:-:S05]  /*6140*/  MOV R52, R45 ;  /* 0x0000002d00347202 */ /* 0x000fca0000000f00 */
[----:B------:R-:W-:-:S04]  /*6150*/  FADD R41, R41, R52 ;  /* 0x0000003429297221 */ /* 0x000fc80000000000 */
[----:B------:R-:W-:-:S07]  /*6160*/  IMAD.MOV.U32 R49, RZ, RZ, R41 ;  /* 0x000000ffff317224 */ /* 0x000fce00078e0029 */
[----:B------:R-:W-:Y:S05]  /*6170*/  WARPSYNC.COLLECTIVE R42, `(.L_x_145) ;  /* 0x000000002a087348 */ /* 0x000fea0003c00000 */
[----:B------:R1:W2:Y:S02]  /*6180*/  SHFL.BFLY P2, R45, R49, R44, R43 ;  /* 0x0c00002c312d7389 */ /* 0x0002a4000004002b */
[----:B-12---:R-:W-:Y:S05]  /*6190*/  ENDCOLLECTIVE ;  /* 0x000000000000791b */ /* 0x006fea0003800000 */
.L_x_145:
[----:B------:R-:W-:Y:S01]  /*61a0*/  IMAD.MOV.U32 R44, RZ, RZ, 0x2 ;  /* 0x00000002ff2c7424 */ /* 0x000fe200078e00ff */
[----:B------:R-:W-:-:S05]  /*61b0*/  MOV R50, R45 ;  /* 0x0000002d00327202 */ /* 0x000fca0000000f00 */
[----:B------:R-:W-:-:S05]  /*61c0*/  FADD R41, R41, R50 ;  /* 0x0000003229297221 */ /* 0x000fca0000000000 */
[----:B------:R-:W-:-:S07]  /*61d0*/  MOV R49, R41 ;  /* 0x0000002900317202 */ /* 0x000fce0000000f00 */
[----:B------:R-:W-:Y:S05]  /*61e0*/  WARPSYNC.COLLECTIVE R42, `(.L_x_146) ;  /* 0x000000002a087348 */ /* 0x000fea0003c00000 */
[----:B------:R1:W2:Y:S02]  /*61f0*/  SHFL.BFLY P2, R45, R49, R44, R43 ;  /* 0x0c00002c312d7389 */ /* 0x0002a4000004002b */
[----:B-12---:R-:W-:Y:S05]  /*6200*/  ENDCOLLECTIVE ;  /* 0x000000000000791b */ /* 0x006fea0003800000 */
.L_x_146:
[----:B------:R-:W-:Y:S02]  /*6210*/  MOV R44, 0x1 ;  /* 0x00000001002c7802 */ /* 0x000fe40000000f00 */
[----:B------:R-:W-:-:S05]  /*6220*/  MOV R48, R45 ;  /* 0x0000002d00307202 */ /* 0x000fca0000000f00 */
[----:B------:R-:W-:-:S05]  /*6230*/  FADD R41, R41, R48 ;  /* 0x0000003029297221 */ /* 0x000fca0000000000 */
[----:B------:R-:W-:-:S07]  /*6240*/  MOV R49, R41 ;  /* 0x0000002900317202 */ /* 0x000fce0000000f00 */
[----:B------:R-:W-:Y:S05]  /*6250*/  WARPSYNC.COLLECTIVE R42, `(.L_x_147) ;  /* 0x000000002a087348 */ /* 0x000fea0003c00000 */
[----:B------:R1:W2:Y:S02]  /*6260*/  SHFL.BFLY P2, R45, R49, R44, R43 ;  /* 0x0c00002c312d7389 */ /* 0x0002a4000004002b */
[----:B-12---:R-:W-:Y:S05]  /*6270*/  ENDCOLLECTIVE ;  /* 0x000000000000791b */ /* 0x006fea0003800000 */
.L_x_147:
[----:B------:R-:W-:Y:S05]  /*6280*/  BRA `(.L_x_148) ;  /* 0xffffffb800847947 */ /* 0x000fea000383ffff */
        .weak           $__internal_0_$__cuda_sm20_rcp_rn_f32_slowpath
        .type           $__internal_0_$__cuda_sm20_rcp_rn_f32_slowpath,@function
        .size           $__internal_0_$__cuda_sm20_rcp_rn_f32_slowpath,(.L_x_153 - $__internal_0_$__cuda_sm20_rcp_rn_f32_slowpath)
$__internal_0_$__cuda_sm20_rcp_rn_f32_slowpath:
[----:B------:R-:W-:-:S05]  /*6290*/  IMAD.SHL.U32 R6, R0, 0x2, RZ ;  /* 0x0000000200067824 */ /* 0x000fca00078e00ff */
[----:B------:R-:W-:-:S04]  /*62a0*/  SHF.R.U32.HI R12, RZ, 0x18, R6 ;  /* 0x00000018ff0c7819 */ /* 0x000fc80000011606 */
[----:B------:R-:W-:-:S13]  /*62b0*/  ISETP.NE.U32.AND P0, PT, R12, RZ, PT ;  /* 0x000000ff0c00720c */ /* 0x000fda0003f05070 */
[----:B------:R-:W-:Y:S05]  /*62c0*/  @P0 BRA `(.L_x_149) ;  /* 0x00000000002c0947 */ /* 0x000fea0003800000 */
[----:B------:R-:W-:-:S04]  /*62d0*/  SHF.L.U32 R6, R0, 0x1, RZ ;  /* 0x0000000100067819 */ /* 0x000fc800000006ff */
[----:B------:R-:W-:-:S13]  /*62e0*/  ISETP.NE.AND P0, PT, R6, RZ, PT ;  /* 0x000000ff0600720c */ /* 0x000fda0003f05270 */
[----:B------:R1:W2:Y:S01]  /*62f0*/  @!P0 MUFU.RCP R6, R0 ;  /* 0x0000000000068308 */ /* 0x0002a20000001000 */
[----:B------:R-:W-:Y:S05]  /*6300*/  @!P0 BRA `(.L_x_150) ;  /* 0x0000000000a48947 */ /* 0x000fea0003800000 */
[----:B------:R-:W-:-:S04]  /*6310*/  FFMA R7, R0, 1.84467440737095516160e+19, RZ ;  /* 0x5f80000000077823 */ /* 0x000fc800000000ff */
[----:B-1----:R-:W2:Y:S02]  /*6320*/  MUFU.RCP R0, R7 ;  /* 0x0000000700007308 */ /* 0x002ea40000001000 */
[----:B--2---:R-:W-:-:S04]  /*6330*/  FFMA R6, R7, R0, -1 ;  /* 0xbf80000007067423 */ /* 0x004fc80000000000 */
[----:B------:R-:W-:-:S04]  /*6340*/  FADD.FTZ R9, -R6, -RZ ;  /* 0x800000ff06097221 */ /* 0x000fc80000010100 */
[----:B------:R-:W-:-:S04]  /*6350*/  FFMA R0, R0, R9, R0 ;  /* 0x0000000900007223 */ /* 0x000fc80000000000 */
[----:B------:R-:W-:Y:S01]  /*6360*/  FFMA R6, R0, 1.84467440737095516160e+19, RZ ;  /* 0x5f80000000067823 */ /* 0x000fe200000000ff */
[----:B------:R-:W-:Y:S06]  /*6370*/  BRA `(.L_x_150) ;  /* 0x0000000000887947 */ /* 0x000fec0003800000 */
.L_x_149:
[----:B------:R-:W-:-:S04]  /*6380*/  IADD3 R13, PT, PT, R12, -0xfd, RZ ;  /* 0xffffff030c0d7810 */ /* 0x000fc80007ffe0ff */
[----:B------:R-:W-:-:S13]  /*6390*/  ISETP.GT.U32.AND P0, PT, R13, 0x1, PT ;  /* 0x000000010d00780c */ /* 0x000fda0003f04070 */
[----:B------:R-:W-:Y:S05]  /*63a0*/  @P0 BRA `(.L_x_151) ;  /* 0x0000000000780947 */ /* 0x000fea0003800000 */
[----:B------:R-:W-:Y:S02]  /*63b0*/  LOP3.LUT R6, R0, 0x7fffff, RZ, 0xc0, !PT ;  /* 0x007fffff00067812 */ /* 0x000fe400078ec0ff */
[----:B------:R-:W-:Y:S02]  /*63c0*/  MOV R10, 0x3 ;  /* 0x00000003000a7802 */ /* 0x000fe40000000f00 */
[----:B------:R-:W-:Y:S02]  /*63d0*/  LOP3.LUT R6, R6, 0x3f800000, RZ, 0xfc, !PT ;  /* 0x3f80000006067812 */ /* 0x000fe400078efcff */
[----:B------:R-:W-:Y:S02]  /*63e0*/  SHF.L.U32 R10, R10, R13, RZ ;  /* 0x0000000d0a0a7219 */ /* 0x000fe400000006ff */
[----:B------:R-:W1:Y:S02]  /*63f0*/  MUFU.RCP R7, R6 ;  /* 0x0000000600077308 */ /* 0x000e640000001000 */
[----:B-1----:R-:W-:-:S04]  /*6400*/  FFMA R8, R6, R7, -1 ;  /* 0xbf80000006087423 */ /* 0x002fc80000000007 */
[----:B------:R-:W-:-:S04]  /*6410*/  FADD.FTZ R8, -R8, -RZ ;  /* 0x800000ff08087221 */ /* 0x000fc80000010100 */
[CCC-:B------:R-:W-:Y:S01]  /*6420*/  FFMA.RM R9, R7.reuse, R8.reuse, R7.reuse ;  /* 0x0000000807097223 */ /* 0x1c0fe20000004007 */
[----:B------:R-:W-:-:S04]  /*6430*/  FFMA.RP R8, R7, R8, R7 ;  /* 0x0000000807087223 */ /* 0x000fc80000008007 */
[C---:B------:R-:W-:Y:S02]  /*6440*/  LOP3.LUT R7, R9.reuse, 0x7fffff, RZ, 0xc0, !PT ;  /* 0x007fffff09077812 */ /* 0x040fe400078ec0ff */
[----:B------:R-:W-:Y:S02]  /*6450*/  FSETP.NEU.FTZ.AND P0, PT, R9, R8, PT ;  /* 0x000000080900720b */ /* 0x000fe40003f1d000 */
[----:B------:R-:W-:Y:S02]  /*6460*/  LOP3.LUT R7, R7, 0x800000, RZ, 0xfc, !PT ;  /* 0x0080000007077812 */ /* 0x000fe400078efcff */
[----:B------:R-:W-:Y:S02]  /*6470*/  SEL R8, RZ, 0xffffffff, !P0 ;  /* 0xffffffffff087807 */ /* 0x000fe40004000000 */
[----:B------:R-:W-:-:S03]  /*6480*/  LOP3.LUT R10, R10, R7, RZ, 0xc0, !PT ;  /* 0x000000070a0a7212 */ /* 0x000fc600078ec0ff */
[----:B------:R-:W-:Y:S01]  /*6490*/  IMAD.MOV R8, RZ, RZ, -R8 ;  /* 0x000000ffff087224 */ /* 0x000fe200078e0a08 */
[----:B------:R-:W-:-:S04]  /*64a0*/  SHF.R.U32.HI R10, RZ, R13, R10 ;  /* 0x0000000dff0a7219 */ /* 0x000fc8000001160a */
[----:B------:R-:W-:Y:S02]  /*64b0*/  LOP3.LUT P1, RZ, R8, R13, R7, 0xf8, !PT ;  /* 0x0000000d08ff7212 */ /* 0x000fe4000782f807 */
[C---:B------:R-:W-:Y:S02]  /*64c0*/  LOP3.LUT P0, RZ, R10.reuse, 0x1, RZ, 0xc0, !PT ;  /* 0x000000010aff7812 */ /* 0x040fe4000780c0ff */
[----:B------:R-:W-:-:S04]  /*64d0*/  LOP3.LUT P2, RZ, R10, 0x2, RZ, 0xc0, !PT ;  /* 0x000000020aff7812 */ /* 0x000fc8000784c0ff */
[----:B------:R-:W-:Y:S02]  /*64e0*/  PLOP3.LUT P0, PT, P0, P1, P2, 0xe0, 0x0 ;  /* 0x000000000000781c */ /* 0x000fe40000703c20 */
[----:B------:R-:W-:Y:S02]  /*64f0*/  LOP3.LUT P1, RZ, R0, 0x7fffff, RZ, 0xc0, !PT ;  /* 0x007fffff00ff7812 */ /* 0x000fe4000782c0ff */
[----:B------:R-:W-:-:S04]  /*6500*/  SEL R6, RZ, 0x1, !P0 ;  /* 0x00000001ff067807 */ /* 0x000fc80004000000 */
[----:B------:R-:W-:-:S04]  /*6510*/  IADD3 R6, PT, PT, -R6, RZ, RZ ;  /* 0x000000ff06067210 */ /* 0x000fc80007ffe1ff */
[----:B------:R-:W-:Y:S02]  /*6520*/  ISETP.GE.AND P0, PT, R6, RZ, PT ;  /* 0x000000ff0600720c */ /* 0x000fe40003f06270 */
[----:B------:R-:W-:-:S04]  /*6530*/  IADD3 R6, PT, PT, R12, -0xfc, RZ ;  /* 0xffffff040c067810 */ /* 0x000fc80007ffe0ff */
[----:B------:R-:W-:-:S07]  /*6540*/  SHF.R.U32.HI R7, RZ, R6, R7 ;  /* 0x00000006ff077219 */ /* 0x000fce0000011607 */
[----:B------:R-:W-:-:S05]  /*6550*/  @!P0 IADD3 R7, PT, PT, R7, 0x1, RZ ;  /* 0x0000000107078810 */ /* 0x000fca0007ffe0ff */
[----:B------:R-:W-:-:S05]  /*6560*/  @!P1 IMAD.SHL.U32 R7, R7, 0x2, RZ ;  /* 0x0000000207079824 */ /* 0x000fca00078e00ff */
[----:B------:R-:W-:Y:S01]  /*6570*/  LOP3.LUT R6, R7, 0x80000000, R0, 0xf8, !PT ;  /* 0x8000000007067812 */ /* 0x000fe200078ef800 */
[----:B------:R-:W-:Y:S06]  /*6580*/  BRA `(.L_x_150) ;  /* 0x0000000000047947 */ /* 0x000fec0003800000 */
.L_x_151:
[----:B------:R3:W4:Y:S02]  /*6590*/  MUFU.RCP R6, R0 ;  /* 0x0000000000067308 */ /* 0x0007240000001000 */
.L_x_150:
[----:B-1234-:R-:W-:Y:S02]  /*65a0*/  MOV R0, R6 ;  /* 0x0000000600007202 */ /* 0x01efe40000000f00 */
[----:B------:R-:W-:Y:S02]  /*65b0*/  MOV R6, R11 ;  /* 0x0000000b00067202 */ /* 0x000fe40000000f00 */
[----:B------:R-:W-:-:S04]  /*65c0*/  MOV R7, 0x0 ;  /* 0x0000000000077802 */ /* 0x000fc80000000f00 */
[----:B------:R-:W-:Y:S05]  /*65d0*/  RET.REL.NODEC R6 `(_Z40flashattn_streaming_16x16_kernel_mw_v6_1PK6__halfS1_S1_Pfiif) ;  /* 0xffffff9806887950 */ /* 0x000fea0003c3ffff */
.L_x_152:
[----:B------:R-:W-:-:S00]  /*65e0*/  BRA `(.L_x_152) ;  /* 0xfffffffc00fc7947 */ /* 0x000fc0000383ffff */
[----:B------:R-:W-:-:S00]  /*65f0*/  NOP ;  /* 0x0000000000007918 */ /* 0x000fc00000000000 */
        /* <DEDUP_REMOVED lines=8> */
.L_x_153:


//--------------------- .nv.shared._Z40flashattn_streaming_16x16_kernel_mw_v6_1PK6__halfS1_S1_Pfiif --------------------------
	.section	.nv.shared._Z40flashattn_streaming_16x16_kernel_mw_v6_1PK6__halfS1_S1_Pfiif,"aw",@nobits
	.sectionflags	@""
	.align	4
.nv.shared._Z40flashattn_streaming_16x16_kernel_mw_v6_1PK6__halfS1_S1_Pfiif:
	.zero		5248


//--------------------- .nv.shared.reserved.0     --------------------------
	.section	.nv.shared.reserved.0,"aw",@nobits
	.weak		__nv_reservedSMEM_offset_0_alias
	.size		__nv_reservedSMEM_offset_0_alias, 0, 64
	.other		__nv_reservedSMEM_offset_0_alias,@"STO_CUDA_RESERVED_SHARED STV_DEFAULT"
__nv_reservedSMEM_offset_0_alias:
	.zero		0
	.zero		64


//--------------------- .nv.constant0._Z40flashattn_streaming_16x16_kernel_mw_v6_1PK6__halfS1_S1_Pfiif --------------------------
	.section	.nv.constant0._Z40flashattn_streaming_16x16_kernel_mw_v6_1PK6__halfS1_S1_Pfiif,"a",@progbits
	.sectionflags	@""
	.align	4
.nv.constant0._Z40flashattn_streaming_16x16_kernel_mw_v6_1PK6__halfS1_S1_Pfiif:
	.zero		940


//--------------------- SYMBOLS --------------------------

	.type		.nv.reservedSmem.offset0,@object
	.size		.nv.reservedSmem.offset0,0x4
	.type		.nv.reservedSmem.cap,@object
	.size		.nv.reservedSmem.cap,0x4
